//
// Generated by NVIDIA NVVM Compiler
//
// Compiler Build ID: CL-36424714
// Cuda compilation tools, release 13.0, V13.0.88
// Based on NVVM 20.0.0
//

.version 9.0
.target sm_100
.address_size 64

	// .globl	_Z14bitReverseCopyP7double2S0_ii
.func  (.param .align 16 .b8 func_retval0[16]) __internal_trig_reduction_slowpathd
(
	.param .b64 __internal_trig_reduction_slowpathd_param_0
)
;
.extern .shared .align 16 .b8 sdata[];
.global .align 8 .b8 __cudart_i2opi_d[144] = {8, 93, 141, 31, 177, 95, 251, 107, 234, 146, 82, 138, 247, 57, 7, 61, 123, 241, 229, 235, 199, 186, 39, 117, 45, 234, 95, 158, 102, 63, 70, 79, 183, 9, 203, 39, 207, 126, 54, 109, 31, 109, 10, 90, 139, 17, 47, 239, 15, 152, 5, 222, 255, 151, 248, 31, 59, 40, 249, 189, 139, 95, 132, 156, 244, 57, 83, 131, 57, 214, 145, 57, 65, 126, 95, 180, 38, 112, 156, 233, 132, 68, 187, 46, 245, 53, 130, 232, 62, 167, 41, 177, 28, 235, 29, 254, 28, 146, 209, 9, 234, 46, 73, 6, 224, 210, 77, 66, 58, 110, 36, 183, 97, 197, 187, 222, 171, 99, 81, 254, 65, 144, 67, 60, 153, 149, 98, 219, 192, 221, 52, 245, 209, 87, 39, 252, 41, 21, 68, 78, 110, 131, 249, 162};
.global .align 16 .b8 __cudart_sin_cos_coeffs[128] = {70, 210, 176, 44, 241, 229, 90, 190, 146, 227, 172, 105, 227, 29, 199, 62, 161, 98, 219, 25, 160, 1, 42, 191, 24, 8, 17, 17, 17, 17, 129, 63, 84, 85, 85, 85, 85, 85, 197, 191, 0, 0, 0, 0, 0, 0, 0, 0, 0, 0, 0, 0, 0, 0, 0, 0, 100, 129, 253, 32, 131, 255, 168, 189, 40, 133, 239, 193, 167, 238, 33, 62, 217, 230, 6, 142, 79, 126, 146, 190, 233, 188, 221, 25, 160, 1, 250, 62, 71, 93, 193, 22, 108, 193, 86, 191, 81, 85, 85, 85, 85, 85, 165, 63, 0, 0, 0, 0, 0, 0, 224, 191, 0, 0, 0, 0, 0, 0, 240, 63};

.visible .entry _Z14bitReverseCopyP7double2S0_ii(
	.param .u64 .ptr .align 1 _Z14bitReverseCopyP7double2S0_ii_param_0,
	.param .u64 .ptr .align 1 _Z14bitReverseCopyP7double2S0_ii_param_1,
	.param .u32 _Z14bitReverseCopyP7double2S0_ii_param_2,
	.param .u32 _Z14bitReverseCopyP7double2S0_ii_param_3
)
{
	.reg .pred 	%p<7>;
	.reg .b32 	%r<54>;
	.reg .b64 	%rd<13>;
	.reg .b64 	%fd<3>;

	ld.param.u64 	%rd3, [_Z14bitReverseCopyP7double2S0_ii_param_0];
	ld.param.u64 	%rd4, [_Z14bitReverseCopyP7double2S0_ii_param_1];
	ld.param.u32 	%r22, [_Z14bitReverseCopyP7double2S0_ii_param_2];
	ld.param.u32 	%r21, [_Z14bitReverseCopyP7double2S0_ii_param_3];
	mov.u32 	%r23, %ctaid.x;
	mov.u32 	%r24, %ntid.x;
	mov.u32 	%r25, %tid.x;
	mad.lo.s32 	%r1, %r23, %r24, %r25;
	setp.ge.s32 	%p1, %r1, %r22;
	@%p1 bra 	$L__BB0_10;
	setp.lt.s32 	%p2, %r21, 1;
	mov.b64 	%rd12, 0;
	@%p2 bra 	$L__BB0_9;
	and.b32  	%r2, %r21, 3;
	setp.lt.u32 	%p3, %r21, 4;
	mov.b32 	%r53, 0;
	mov.u32 	%r48, %r1;
	@%p3 bra 	$L__BB0_5;
	and.b32  	%r29, %r21, 2147483644;
	neg.s32 	%r44, %r29;
	mov.b32 	%r53, 0;
	mov.u32 	%r48, %r1;
$L__BB0_4:
	shl.b32 	%r30, %r48, 2;
	and.b32  	%r31, %r30, 4;
	shr.u32 	%r32, %r48, 2;
	shl.b32 	%r33, %r53, 3;
	or.b32  	%r34, %r33, %r31;
	and.b32  	%r35, %r48, 2;
	or.b32  	%r36, %r35, %r34;
	and.b32  	%r37, %r32, 1;
	or.b32  	%r38, %r37, %r36;
	shr.u32 	%r39, %r48, 3;
	shl.b32 	%r40, %r38, 1;
	and.b32  	%r41, %r39, 1;
	or.b32  	%r53, %r41, %r40;
	shr.s32 	%r48, %r48, 4;
	add.s32 	%r44, %r44, 4;
	setp.ne.s32 	%p4, %r44, 0;
	@%p4 bra 	$L__BB0_4;
$L__BB0_5:
	setp.eq.s32 	%p5, %r2, 0;
	@%p5 bra 	$L__BB0_8;
	neg.s32 	%r50, %r2;
$L__BB0_7:
	.pragma "nounroll";
	shl.b32 	%r42, %r53, 1;
	and.b32  	%r43, %r48, 1;
	or.b32  	%r53, %r43, %r42;
	shr.s32 	%r48, %r48, 1;
	add.s32 	%r50, %r50, 1;
	setp.ne.s32 	%p6, %r50, 0;
	@%p6 bra 	$L__BB0_7;
$L__BB0_8:
	cvt.s64.s32 	%rd12, %r53;
$L__BB0_9:
	cvta.to.global.u64 	%rd6, %rd4;
	shl.b64 	%rd7, %rd12, 4;
	add.s64 	%rd8, %rd6, %rd7;
	cvta.to.global.u64 	%rd9, %rd3;
	mul.wide.s32 	%rd10, %r1, 16;
	add.s64 	%rd11, %rd9, %rd10;
	ld.global.v2.f64 	{%fd1, %fd2}, [%rd11];
	st.global.v2.f64 	[%rd8], {%fd1, %fd2};
$L__BB0_10:
	ret;

}
	// .globl	_Z9fftKernelP7double2ib
.visible .entry _Z9fftKernelP7double2ib(
	.param .u64 .ptr .align 1 _Z9fftKernelP7double2ib_param_0,
	.param .u32 _Z9fftKernelP7double2ib_param_1,
	.param .u8 _Z9fftKernelP7double2ib_param_2
)
{
	.reg .pred 	%p<20>;
	.reg .b16 	%rs<2>;
	.reg .b32 	%r<72>;
	.reg .b64 	%rd<24>;
	.reg .b64 	%fd<224>;

	ld.param.u64 	%rd3, [_Z9fftKernelP7double2ib_param_0];
	ld.param.u32 	%r31, [_Z9fftKernelP7double2ib_param_1];
	ld.param.s8 	%rs1, [_Z9fftKernelP7double2ib_param_2];
	cvta.to.global.u64 	%rd1, %rd3;
	mov.u32 	%r32, %ctaid.x;
	mov.u32 	%r1, %ntid.x;
	mov.u32 	%r33, %tid.x;
	mad.lo.s32 	%r2, %r32, %r1, %r33;
	setp.lt.s32 	%p1, %r31, 2;
	@%p1 bra 	$L__BB1_24;
	setp.eq.s16 	%p2, %rs1, 0;
	selp.f64 	%fd1, 0d401921FB54442D18, 0dC01921FB54442D18, %p2;
	add.s64 	%rd2, %rd1, 32;
	mov.u32 	%r35, %nctaid.x;
	mul.lo.s32 	%r3, %r1, %r35;
	mov.b32 	%r61, 2;
	mov.u64 	%rd6, __cudart_sin_cos_coeffs;
$L__BB1_2:
	cvt.rn.f64.s32 	%fd29, %r61;
	div.rn.f64 	%fd2, %fd1, %fd29;
	abs.f64 	%fd3, %fd2;
	setp.neu.f64 	%p3, %fd3, 0d7FF0000000000000;
	@%p3 bra 	$L__BB1_4;
	mov.f64 	%fd35, 0d0000000000000000;
	mul.rn.f64 	%fd216, %fd2, %fd35;
	mov.b32 	%r63, 1;
	bra.uni 	$L__BB1_7;
$L__BB1_4:
	mul.f64 	%fd30, %fd2, 0d3FE45F306DC9C883;
	cvt.rni.s32.f64 	%r62, %fd30;
	cvt.rn.f64.s32 	%fd31, %r62;
	fma.rn.f64 	%fd32, %fd31, 0dBFF921FB54442D18, %fd2;
	fma.rn.f64 	%fd33, %fd31, 0dBC91A62633145C00, %fd32;
	fma.rn.f64 	%fd216, %fd31, 0dB97B839A252049C0, %fd33;
	setp.ltu.f64 	%p4, %fd3, 0d41E0000000000000;
	@%p4 bra 	$L__BB1_6;
	{ // callseq 0, 0
	.param .b64 param0;
	st.param.f64 	[param0], %fd2;
	.param .align 16 .b8 retval0[16];
	call.uni (retval0), 
	__internal_trig_reduction_slowpathd, 
	(
	param0
	);
	ld.param.f64 	%fd216, [retval0];
	ld.param.b32 	%r62, [retval0+8];
	} // callseq 0
$L__BB1_6:
	add.s32 	%r63, %r62, 1;
$L__BB1_7:
	setp.neu.f64 	%p5, %fd3, 0d7FF0000000000000;
	shl.b32 	%r38, %r63, 6;
	cvt.u64.u32 	%rd4, %r38;
	and.b64  	%rd5, %rd4, 64;
	add.s64 	%rd7, %rd6, %rd5;
	mul.rn.f64 	%fd36, %fd216, %fd216;
	and.b32  	%r39, %r63, 1;
	setp.eq.b32 	%p6, %r39, 1;
	selp.f64 	%fd37, 0dBDA8FF8320FD8164, 0d3DE5DB65F9785EBA, %p6;
	ld.global.nc.v2.f64 	{%fd38, %fd39}, [%rd7];
	fma.rn.f64 	%fd40, %fd37, %fd36, %fd38;
	fma.rn.f64 	%fd41, %fd40, %fd36, %fd39;
	ld.global.nc.v2.f64 	{%fd42, %fd43}, [%rd7+16];
	fma.rn.f64 	%fd44, %fd41, %fd36, %fd42;
	fma.rn.f64 	%fd45, %fd44, %fd36, %fd43;
	ld.global.nc.v2.f64 	{%fd46, %fd47}, [%rd7+32];
	fma.rn.f64 	%fd48, %fd45, %fd36, %fd46;
	fma.rn.f64 	%fd49, %fd48, %fd36, %fd47;
	fma.rn.f64 	%fd50, %fd49, %fd216, %fd216;
	fma.rn.f64 	%fd51, %fd49, %fd36, 0d3FF0000000000000;
	selp.f64 	%fd52, %fd51, %fd50, %p6;
	and.b32  	%r40, %r63, 2;
	setp.eq.s32 	%p7, %r40, 0;
	mov.f64 	%fd53, 0d0000000000000000;
	sub.f64 	%fd54, %fd53, %fd52;
	selp.f64 	%fd9, %fd52, %fd54, %p7;
	@%p5 bra 	$L__BB1_9;
	mov.f64 	%fd60, 0d0000000000000000;
	mul.rn.f64 	%fd217, %fd2, %fd60;
	mov.b32 	%r64, 0;
	bra.uni 	$L__BB1_11;
$L__BB1_9:
	mul.f64 	%fd55, %fd2, 0d3FE45F306DC9C883;
	cvt.rni.s32.f64 	%r64, %fd55;
	cvt.rn.f64.s32 	%fd56, %r64;
	fma.rn.f64 	%fd57, %fd56, 0dBFF921FB54442D18, %fd2;
	fma.rn.f64 	%fd58, %fd56, 0dBC91A62633145C00, %fd57;
	fma.rn.f64 	%fd217, %fd56, 0dB97B839A252049C0, %fd58;
	setp.ltu.f64 	%p8, %fd3, 0d41E0000000000000;
	@%p8 bra 	$L__BB1_11;
	{ // callseq 1, 0
	.param .b64 param0;
	st.param.f64 	[param0], %fd2;
	.param .align 16 .b8 retval0[16];
	call.uni (retval0), 
	__internal_trig_reduction_slowpathd, 
	(
	param0
	);
	ld.param.f64 	%fd217, [retval0];
	ld.param.b32 	%r64, [retval0+8];
	} // callseq 1
$L__BB1_11:
	setp.ge.s32 	%p9, %r2, %r31;
	shl.b32 	%r43, %r64, 6;
	cvt.u64.u32 	%rd8, %r43;
	and.b64  	%rd9, %rd8, 64;
	add.s64 	%rd11, %rd6, %rd9;
	mul.rn.f64 	%fd61, %fd217, %fd217;
	and.b32  	%r44, %r64, 1;
	setp.eq.b32 	%p10, %r44, 1;
	selp.f64 	%fd62, 0dBDA8FF8320FD8164, 0d3DE5DB65F9785EBA, %p10;
	ld.global.nc.v2.f64 	{%fd63, %fd64}, [%rd11];
	fma.rn.f64 	%fd65, %fd62, %fd61, %fd63;
	fma.rn.f64 	%fd66, %fd65, %fd61, %fd64;
	ld.global.nc.v2.f64 	{%fd67, %fd68}, [%rd11+16];
	fma.rn.f64 	%fd69, %fd66, %fd61, %fd67;
	fma.rn.f64 	%fd70, %fd69, %fd61, %fd68;
	ld.global.nc.v2.f64 	{%fd71, %fd72}, [%rd11+32];
	fma.rn.f64 	%fd73, %fd70, %fd61, %fd71;
	fma.rn.f64 	%fd74, %fd73, %fd61, %fd72;
	fma.rn.f64 	%fd75, %fd74, %fd217, %fd217;
	fma.rn.f64 	%fd76, %fd74, %fd61, 0d3FF0000000000000;
	selp.f64 	%fd77, %fd76, %fd75, %p10;
	and.b32  	%r45, %r64, 2;
	setp.eq.s32 	%p11, %r45, 0;
	mov.f64 	%fd78, 0d0000000000000000;
	sub.f64 	%fd79, %fd78, %fd77;
	selp.f64 	%fd14, %fd77, %fd79, %p11;
	@%p9 bra 	$L__BB1_23;
	shr.s32 	%r13, %r61, 1;
	and.b32  	%r14, %r13, 2147483644;
	neg.s32 	%r15, %r14;
	mov.u32 	%r65, %r2;
$L__BB1_13:
	setp.lt.s32 	%p12, %r13, 1;
	@%p12 bra 	$L__BB1_22;
	setp.lt.u32 	%p13, %r13, 4;
	mov.f64 	%fd221, 0d0000000000000000;
	mov.f64 	%fd220, 0d3FF0000000000000;
	mov.b32 	%r71, 0;
	@%p13 bra 	$L__BB1_17;
	add.s32 	%r67, %r13, %r65;
	mov.u32 	%r48, sdata;
	add.s32 	%r68, %r48, 32;
	mov.f64 	%fd221, 0d0000000000000000;
	mov.f64 	%fd220, 0d3FF0000000000000;
	mov.u32 	%r66, %r65;
	mov.u32 	%r69, %r15;
$L__BB1_16:
	.pragma "nounroll";
	mul.wide.s32 	%rd12, %r67, 16;
	add.s64 	%rd13, %rd2, %rd12;
	mul.wide.s32 	%rd14, %r66, 16;
	add.s64 	%rd15, %rd2, %rd14;
	ld.global.v2.f64 	{%fd84, %fd85}, [%rd13+-32];
	st.shared.v2.f64 	[%r68+-32], {%fd84, %fd85};
	bar.sync 	0;
	ld.global.v2.f64 	{%fd86, %fd87}, [%rd15+-32];
	ld.shared.v2.f64 	{%fd88, %fd89}, [%r68+-32];
	mul.f64 	%fd90, %fd220, %fd88;
	mul.f64 	%fd91, %fd221, %fd89;
	sub.f64 	%fd92, %fd90, %fd91;
	mul.f64 	%fd93, %fd220, %fd89;
	fma.rn.f64 	%fd94, %fd221, %fd88, %fd93;
	add.f64 	%fd95, %fd86, %fd92;
	add.f64 	%fd96, %fd87, %fd94;
	st.global.v2.f64 	[%rd15+-32], {%fd95, %fd96};
	sub.f64 	%fd97, %fd86, %fd92;
	sub.f64 	%fd98, %fd87, %fd94;
	st.global.v2.f64 	[%rd13+-32], {%fd97, %fd98};
	mul.f64 	%fd99, %fd9, %fd220;
	mul.f64 	%fd100, %fd14, %fd221;
	sub.f64 	%fd101, %fd99, %fd100;
	mul.f64 	%fd102, %fd9, %fd221;
	fma.rn.f64 	%fd103, %fd14, %fd220, %fd102;
	bar.sync 	0;
	ld.global.v2.f64 	{%fd104, %fd105}, [%rd13+-16];
	st.shared.v2.f64 	[%r68+-16], {%fd104, %fd105};
	bar.sync 	0;
	ld.global.v2.f64 	{%fd106, %fd107}, [%rd15+-16];
	ld.shared.v2.f64 	{%fd108, %fd109}, [%r68+-16];
	mul.f64 	%fd110, %fd101, %fd108;
	mul.f64 	%fd111, %fd103, %fd109;
	sub.f64 	%fd112, %fd110, %fd111;
	mul.f64 	%fd113, %fd101, %fd109;
	fma.rn.f64 	%fd114, %fd103, %fd108, %fd113;
	add.f64 	%fd115, %fd106, %fd112;
	add.f64 	%fd116, %fd107, %fd114;
	st.global.v2.f64 	[%rd15+-16], {%fd115, %fd116};
	sub.f64 	%fd117, %fd106, %fd112;
	sub.f64 	%fd118, %fd107, %fd114;
	st.global.v2.f64 	[%rd13+-16], {%fd117, %fd118};
	mul.f64 	%fd119, %fd9, %fd101;
	mul.f64 	%fd120, %fd14, %fd103;
	sub.f64 	%fd121, %fd119, %fd120;
	mul.f64 	%fd122, %fd9, %fd103;
	fma.rn.f64 	%fd123, %fd14, %fd101, %fd122;
	bar.sync 	0;
	ld.global.v2.f64 	{%fd124, %fd125}, [%rd13];
	st.shared.v2.f64 	[%r68], {%fd124, %fd125};
	bar.sync 	0;
	ld.global.v2.f64 	{%fd126, %fd127}, [%rd15];
	ld.shared.v2.f64 	{%fd128, %fd129}, [%r68];
	mul.f64 	%fd130, %fd121, %fd128;
	mul.f64 	%fd131, %fd123, %fd129;
	sub.f64 	%fd132, %fd130, %fd131;
	mul.f64 	%fd133, %fd121, %fd129;
	fma.rn.f64 	%fd134, %fd123, %fd128, %fd133;
	add.f64 	%fd135, %fd126, %fd132;
	add.f64 	%fd136, %fd127, %fd134;
	st.global.v2.f64 	[%rd15], {%fd135, %fd136};
	sub.f64 	%fd137, %fd126, %fd132;
	sub.f64 	%fd138, %fd127, %fd134;
	st.global.v2.f64 	[%rd13], {%fd137, %fd138};
	mul.f64 	%fd139, %fd9, %fd121;
	mul.f64 	%fd140, %fd14, %fd123;
	sub.f64 	%fd141, %fd139, %fd140;
	mul.f64 	%fd142, %fd9, %fd123;
	fma.rn.f64 	%fd143, %fd14, %fd121, %fd142;
	bar.sync 	0;
	ld.global.v2.f64 	{%fd144, %fd145}, [%rd13+16];
	st.shared.v2.f64 	[%r68+16], {%fd144, %fd145};
	bar.sync 	0;
	ld.global.v2.f64 	{%fd146, %fd147}, [%rd15+16];
	ld.shared.v2.f64 	{%fd148, %fd149}, [%r68+16];
	mul.f64 	%fd150, %fd141, %fd148;
	mul.f64 	%fd151, %fd143, %fd149;
	sub.f64 	%fd152, %fd150, %fd151;
	mul.f64 	%fd153, %fd141, %fd149;
	fma.rn.f64 	%fd154, %fd143, %fd148, %fd153;
	add.f64 	%fd155, %fd146, %fd152;
	add.f64 	%fd156, %fd147, %fd154;
	st.global.v2.f64 	[%rd15+16], {%fd155, %fd156};
	sub.f64 	%fd157, %fd146, %fd152;
	sub.f64 	%fd158, %fd147, %fd154;
	st.global.v2.f64 	[%rd13+16], {%fd157, %fd158};
	mul.f64 	%fd159, %fd9, %fd141;
	mul.f64 	%fd160, %fd14, %fd143;
	sub.f64 	%fd220, %fd159, %fd160;
	mul.f64 	%fd161, %fd9, %fd143;
	fma.rn.f64 	%fd221, %fd14, %fd141, %fd161;
	bar.sync 	0;
	add.s32 	%r69, %r69, 4;
	add.s32 	%r68, %r68, 64;
	add.s32 	%r67, %r67, 4;
	add.s32 	%r66, %r66, 4;
	setp.ne.s32 	%p14, %r69, 0;
	mov.u32 	%r71, %r14;
	@%p14 bra 	$L__BB1_16;
$L__BB1_17:
	and.b32  	%r49, %r61, 6;
	setp.eq.s32 	%p15, %r49, 0;
	@%p15 bra 	$L__BB1_22;
	setp.eq.s32 	%p16, %r49, 2;
	@%p16 bra 	$L__BB1_20;
	shl.b32 	%r50, %r71, 4;
	mov.u32 	%r51, sdata;
	add.s32 	%r52, %r51, %r50;
	add.s32 	%r53, %r71, %r65;
	add.s32 	%r54, %r53, %r13;
	mul.wide.s32 	%rd16, %r54, 16;
	add.s64 	%rd17, %rd1, %rd16;
	ld.global.v2.f64 	{%fd162, %fd163}, [%rd17];
	st.shared.v2.f64 	[%r52], {%fd162, %fd163};
	bar.sync 	0;
	mul.wide.s32 	%rd18, %r53, 16;
	add.s64 	%rd19, %rd1, %rd18;
	ld.global.v2.f64 	{%fd164, %fd165}, [%rd19];
	ld.shared.v2.f64 	{%fd166, %fd167}, [%r52];
	mul.f64 	%fd168, %fd220, %fd166;
	mul.f64 	%fd169, %fd221, %fd167;
	sub.f64 	%fd170, %fd168, %fd169;
	mul.f64 	%fd171, %fd220, %fd167;
	fma.rn.f64 	%fd172, %fd221, %fd166, %fd171;
	add.f64 	%fd173, %fd164, %fd170;
	add.f64 	%fd174, %fd165, %fd172;
	st.global.v2.f64 	[%rd19], {%fd173, %fd174};
	sub.f64 	%fd175, %fd164, %fd170;
	sub.f64 	%fd176, %fd165, %fd172;
	st.global.v2.f64 	[%rd17], {%fd175, %fd176};
	mul.f64 	%fd177, %fd9, %fd220;
	mul.f64 	%fd178, %fd14, %fd221;
	sub.f64 	%fd179, %fd177, %fd178;
	mul.f64 	%fd180, %fd9, %fd221;
	fma.rn.f64 	%fd181, %fd14, %fd220, %fd180;
	bar.sync 	0;
	ld.global.v2.f64 	{%fd182, %fd183}, [%rd17+16];
	st.shared.v2.f64 	[%r52+16], {%fd182, %fd183};
	bar.sync 	0;
	ld.global.v2.f64 	{%fd184, %fd185}, [%rd19+16];
	ld.shared.v2.f64 	{%fd186, %fd187}, [%r52+16];
	mul.f64 	%fd188, %fd179, %fd186;
	mul.f64 	%fd189, %fd181, %fd187;
	sub.f64 	%fd190, %fd188, %fd189;
	mul.f64 	%fd191, %fd179, %fd187;
	fma.rn.f64 	%fd192, %fd181, %fd186, %fd191;
	add.f64 	%fd193, %fd184, %fd190;
	add.f64 	%fd194, %fd185, %fd192;
	st.global.v2.f64 	[%rd19+16], {%fd193, %fd194};
	sub.f64 	%fd195, %fd184, %fd190;
	sub.f64 	%fd196, %fd185, %fd192;
	st.global.v2.f64 	[%rd17+16], {%fd195, %fd196};
	mul.f64 	%fd197, %fd9, %fd179;
	mul.f64 	%fd198, %fd14, %fd181;
	sub.f64 	%fd220, %fd197, %fd198;
	mul.f64 	%fd199, %fd9, %fd181;
	fma.rn.f64 	%fd221, %fd14, %fd179, %fd199;
	bar.sync 	0;
	add.s32 	%r71, %r71, 2;
$L__BB1_20:
	and.b32  	%r55, %r61, 2;
	setp.eq.s32 	%p17, %r55, 0;
	@%p17 bra 	$L__BB1_22;
	shl.b32 	%r56, %r71, 4;
	mov.u32 	%r57, sdata;
	add.s32 	%r58, %r57, %r56;
	add.s32 	%r59, %r71, %r65;
	add.s32 	%r60, %r59, %r13;
	mul.wide.s32 	%rd20, %r60, 16;
	add.s64 	%rd21, %rd1, %rd20;
	ld.global.v2.f64 	{%fd200, %fd201}, [%rd21];
	st.shared.v2.f64 	[%r58], {%fd200, %fd201};
	bar.sync 	0;
	mul.wide.s32 	%rd22, %r59, 16;
	add.s64 	%rd23, %rd1, %rd22;
	ld.global.v2.f64 	{%fd202, %fd203}, [%rd23];
	ld.shared.v2.f64 	{%fd204, %fd205}, [%r58];
	mul.f64 	%fd206, %fd220, %fd204;
	mul.f64 	%fd207, %fd221, %fd205;
	sub.f64 	%fd208, %fd206, %fd207;
	mul.f64 	%fd209, %fd220, %fd205;
	fma.rn.f64 	%fd210, %fd221, %fd204, %fd209;
	add.f64 	%fd211, %fd202, %fd208;
	add.f64 	%fd212, %fd203, %fd210;
	st.global.v2.f64 	[%rd23], {%fd211, %fd212};
	sub.f64 	%fd213, %fd202, %fd208;
	sub.f64 	%fd214, %fd203, %fd210;
	st.global.v2.f64 	[%rd21], {%fd213, %fd214};
	bar.sync 	0;
$L__BB1_22:
	mad.lo.s32 	%r65, %r3, %r61, %r65;
	setp.lt.s32 	%p18, %r65, %r31;
	@%p18 bra 	$L__BB1_13;
$L__BB1_23:
	shl.b32 	%r61, %r61, 1;
	setp.le.s32 	%p19, %r61, %r31;
	@%p19 bra 	$L__BB1_2;
$L__BB1_24:
	ret;

}
	// .globl	_Z9normalizeP7double2i
.visible .entry _Z9normalizeP7double2i(
	.param .u64 .ptr .align 1 _Z9normalizeP7double2i_param_0,
	.param .u32 _Z9normalizeP7double2i_param_1
)
{
	.reg .pred 	%p<2>;
	.reg .b32 	%r<6>;
	.reg .b64 	%rd<5>;
	.reg .b64 	%fd<20>;

	ld.param.u64 	%rd1, [_Z9normalizeP7double2i_param_0];
	ld.param.u32 	%r2, [_Z9normalizeP7double2i_param_1];
	mov.u32 	%r3, %ctaid.x;
	mov.u32 	%r4, %ntid.x;
	mov.u32 	%r5, %tid.x;
	mad.lo.s32 	%r1, %r3, %r4, %r5;
	setp.ge.s32 	%p1, %r1, %r2;
	@%p1 bra 	$L__BB2_2;
	cvta.to.global.u64 	%rd2, %rd1;
	mul.wide.s32 	%rd3, %r1, 16;
	add.s64 	%rd4, %rd2, %rd3;
	ld.global.v2.f64 	{%fd1, %fd2}, [%rd4];
	cvt.rn.f64.s32 	%fd3, %r2;
	abs.f64 	%fd4, %fd3;
	rcp.rn.f64 	%fd5, %fd4;
	mul.f64 	%fd6, %fd5, %fd1;
	mul.f64 	%fd7, %fd5, %fd2;
	mul.f64 	%fd8, %fd5, %fd3;
	mul.f64 	%fd9, %fd5, 0d0000000000000000;
	mul.f64 	%fd10, %fd9, %fd9;
	fma.rn.f64 	%fd11, %fd8, %fd8, %fd10;
	rcp.rn.f64 	%fd12, %fd11;
	mul.f64 	%fd13, %fd9, %fd7;
	fma.rn.f64 	%fd14, %fd8, %fd6, %fd13;
	mul.f64 	%fd15, %fd12, %fd14;
	mul.f64 	%fd16, %fd8, %fd7;
	mul.f64 	%fd17, %fd9, %fd6;
	sub.f64 	%fd18, %fd16, %fd17;
	mul.f64 	%fd19, %fd12, %fd18;
	st.global.v2.f64 	[%rd4], {%fd15, %fd19};
$L__BB2_2:
	ret;

}
.func  (.param .align 16 .b8 func_retval0[16]) __internal_trig_reduction_slowpathd(
	.param .b64 __internal_trig_reduction_slowpathd_param_0
)
{
	.local .align 8 .b8 	__local_depot3[40];
	.reg .b64 	%SP;
	.reg .b64 	%SPL;
	.reg .pred 	%p<10>;
	.reg .b32 	%r<47>;
	.reg .b64 	%rd<74>;
	.reg .b64 	%fd<5>;

	mov.u64 	%SPL, __local_depot3;
	ld.param.f64 	%fd4, [__internal_trig_reduction_slowpathd_param_0];
	add.u64 	%rd1, %SPL, 0;
	{
	.reg .b32 %temp; 
	mov.b64 	{%temp, %r1}, %fd4;
	}
	shr.u32 	%r2, %r1, 20;
	and.b32  	%r3, %r2, 2047;
	setp.eq.s32 	%p1, %r3, 2047;
	mov.b32 	%r46, 0;
	@%p1 bra 	$L__BB3_9;
	add.s32 	%r20, %r3, -1024;
	mov.b64 	%rd20, %fd4;
	shl.b64 	%rd2, %rd20, 11;
	shr.u32 	%r4, %r20, 6;
	sub.s32 	%r45, 15, %r4;
	sub.s32 	%r21, 19, %r4;
	setp.lt.u32 	%p2, %r20, 128;
	selp.b32 	%r6, 18, %r21, %p2;
	setp.ge.s32 	%p3, %r45, %r6;
	mov.b64 	%rd70, 0;
	@%p3 bra 	$L__BB3_4;
	add.s32 	%r23, %r6, %r4;
	neg.s32 	%r43, %r23;
	or.b64  	%rd3, %rd2, -9223372036854775808;
	mov.b64 	%rd70, 0;
	mov.b32 	%r42, 0;
	mov.u64 	%rd25, __cudart_i2opi_d;
	mov.u32 	%r44, %r45;
$L__BB3_3:
	.pragma "nounroll";
	mul.wide.s32 	%rd22, %r42, 8;
	add.s64 	%rd23, %rd1, %rd22;
	mul.wide.s32 	%rd24, %r44, 8;
	add.s64 	%rd26, %rd25, %rd24;
	ld.global.nc.u64 	%rd27, [%rd26];
	{
	.reg .u32 %r0, %r1, %r2, %r3, %alo, %ahi, %blo, %bhi, %clo, %chi;
	mov.b64 	{%alo,%ahi}, %rd27;
	mov.b64 	{%blo,%bhi}, %rd3;
	mov.b64 	{%clo,%chi}, %rd70;
	mad.lo.cc.u32 	%r0, %alo, %blo, %clo;
	madc.hi.cc.u32 	%r1, %alo, %blo, %chi;
	madc.hi.u32 	%r2, %alo, %bhi, 0;
	mad.lo.cc.u32 	%r1, %alo, %bhi, %r1;
	madc.hi.cc.u32 	%r2, %ahi, %blo, %r2;
	madc.hi.u32 	%r3, %ahi, %bhi, 0;
	mad.lo.cc.u32 	%r1, %ahi, %blo, %r1;
	madc.lo.cc.u32 	%r2, %ahi, %bhi, %r2;
	addc.u32 	%r3, %r3, 0;
	mov.b64 	%rd28, {%r0,%r1};
	mov.b64 	%rd70, {%r2,%r3};
	}
	st.local.u64 	[%rd23], %rd28;
	add.s32 	%r44, %r44, 1;
	add.s32 	%r43, %r43, 1;
	add.s32 	%r42, %r42, 1;
	setp.ne.s32 	%p4, %r43, -15;
	mov.u32 	%r45, %r6;
	@%p4 bra 	$L__BB3_3;
$L__BB3_4:
	cvt.s64.s32 	%rd29, %r45;
	cvt.u64.u32 	%rd30, %r4;
	add.s64 	%rd31, %rd30, %rd29;
	shl.b64 	%rd32, %rd31, 3;
	add.s64 	%rd33, %rd1, %rd32;
	st.local.u64 	[%rd33+-120], %rd70;
	and.b32  	%r15, %r2, 63;
	ld.local.u64 	%rd72, [%rd1+16];
	ld.local.u64 	%rd71, [%rd1+24];
	setp.eq.s32 	%p5, %r15, 0;
	@%p5 bra 	$L__BB3_6;
	shl.b64 	%rd34, %rd71, %r15;
	shr.u64 	%rd35, %rd72, 1;
	xor.b32  	%r24, %r15, 63;
	shr.u64 	%rd36, %rd35, %r24;
	or.b64  	%rd71, %rd34, %rd36;
	ld.local.u64 	%rd37, [%rd1+8];
	shl.b64 	%rd38, %rd72, %r15;
	shr.u64 	%rd39, %rd37, 1;
	shr.u64 	%rd40, %rd39, %r24;
	or.b64  	%rd72, %rd38, %rd40;
$L__BB3_6:
	and.b32  	%r25, %r1, -2147483648;
	shr.u64 	%rd41, %rd71, 62;
	cvt.u32.u64 	%r26, %rd41;
	mov.b64 	{%r27, %r28}, %rd71;
	mov.b64 	{%r29, %r30}, %rd72;
	shf.l.wrap.b32 	%r31, %r30, %r27, 2;
	shf.l.wrap.b32 	%r32, %r27, %r28, 2;
	mov.b64 	%rd42, {%r31, %r32};
	shl.b64 	%rd43, %rd72, 2;
	shr.u64 	%rd44, %rd42, 63;
	cvt.u32.u64 	%r33, %rd44;
	add.s32 	%r34, %r33, %r26;
	setp.eq.s32 	%p6, %r25, 0;
	neg.s32 	%r35, %r34;
	selp.b32 	%r46, %r34, %r35, %p6;
	setp.gt.s64 	%p7, %rd42, -1;
	mov.b64 	%rd45, 0;
	{
	.reg .u32 %r0, %r1, %r2, %r3, %a0, %a1, %a2, %a3, %b0, %b1, %b2, %b3;
	mov.b64 	{%a0,%a1}, %rd45;
	mov.b64 	{%a2,%a3}, %rd45;
	mov.b64 	{%b0,%b1}, %rd43;
	mov.b64 	{%b2,%b3}, %rd42;
	sub.cc.u32 	%r0, %a0, %b0;
	subc.cc.u32 	%r1, %a1, %b1;
	subc.cc.u32 	%r2, %a2, %b2;
	subc.u32 	%r3, %a3, %b3;
	mov.b64 	%rd46, {%r0,%r1};
	mov.b64 	%rd47, {%r2,%r3};
	}
	xor.b32  	%r36, %r25, -2147483648;
	selp.b64 	%rd73, %rd42, %rd47, %p7;
	selp.b64 	%rd14, %rd43, %rd46, %p7;
	selp.b32 	%r17, %r25, %r36, %p7;
	clz.b64 	%r37, %rd73;
	cvt.u64.u32 	%rd15, %r37;
	setp.eq.s32 	%p8, %r37, 0;
	@%p8 bra 	$L__BB3_8;
	cvt.u32.u64 	%r38, %rd15;
	and.b32  	%r39, %r38, 63;
	shl.b64 	%rd48, %rd73, %r39;
	shr.u64 	%rd49, %rd14, 1;
	not.b32 	%r40, %r38;
	and.b32  	%r41, %r40, 63;
	shr.u64 	%rd50, %rd49, %r41;
	or.b64  	%rd73, %rd48, %rd50;
$L__BB3_8:
	mov.b64 	%rd51, -3958705157555305931;
	{
	.reg .u32 %r0, %r1, %r2, %r3, %alo, %ahi, %blo, %bhi;
	mov.b64 	{%alo,%ahi}, %rd73;
	mov.b64 	{%blo,%bhi}, %rd51;
	mul.lo.u32 	%r0, %alo, %blo;
	mul.hi.u32 	%r1, %alo, %blo;
	mad.lo.cc.u32 	%r1, %alo, %bhi, %r1;
	madc.hi.u32 	%r2, %alo, %bhi, 0;
	mad.lo.cc.u32 	%r1, %ahi, %blo, %r1;
	madc.hi.cc.u32 	%r2, %ahi, %blo, %r2;
	madc.hi.u32 	%r3, %ahi, %bhi, 0;
	mad.lo.cc.u32 	%r2, %ahi, %bhi, %r2;
	addc.u32 	%r3, %r3, 0;
	mov.b64 	%rd52, {%r0,%r1};
	mov.b64 	%rd53, {%r2,%r3};
	}
	setp.gt.s64 	%p9, %rd53, 0;
	{
	.reg .u32 %r0, %r1, %r2, %r3, %a0, %a1, %a2, %a3, %b0, %b1, %b2, %b3;
	mov.b64 	{%a0,%a1}, %rd52;
	mov.b64 	{%a2,%a3}, %rd53;
	mov.b64 	{%b0,%b1}, %rd52;
	mov.b64 	{%b2,%b3}, %rd53;
	add.cc.u32 	%r0, %a0, %b0;
	addc.cc.u32 	%r1, %a1, %b1;
	addc.cc.u32 	%r2, %a2, %b2;
	addc.u32 	%r3, %a3, %b3;
	mov.b64 	%rd54, {%r0,%r1};
	mov.b64 	%rd55, {%r2,%r3};
	}
	selp.b64 	%rd56, %rd55, %rd53, %p9;
	selp.s64 	%rd57, -1, 0, %p9;
	sub.s64 	%rd58, %rd57, %rd15;
	cvt.u64.u32 	%rd59, %r17;
	shl.b64 	%rd60, %rd59, 32;
	add.s64 	%rd61, %rd56, 1;
	shr.u64 	%rd62, %rd61, 10;
	add.s64 	%rd63, %rd62, 1;
	shr.u64 	%rd64, %rd63, 1;
	shl.b64 	%rd65, %rd58, 52;
	add.s64 	%rd66, %rd65, %rd64;
	add.s64 	%rd67, %rd66, 4602678819172646912;
	or.b64  	%rd68, %rd67, %rd60;
	mov.b64 	%fd4, %rd68;
$L__BB3_9:
	st.param.f64 	[func_retval0], %fd4;
	st.param.b32 	[func_retval0+8], %r46;
	ret;

}


// ===== COMPILED SASS (sm_100) =====

	.target	sm_100

	.elftype	@"ET_EXEC"


//--------------------- .note.nv.tkinfo           --------------------------
	.section	.note.nv.tkinfo,"",@"SHT_NOTE"
	.sectionflags	@"SHF_NOTE_NV_TKINFO"
	.tkinfo
        /*0018*/ 	.word	0x00000002
        /*0030*/ 	.string	""
        /*0030*/ 	.string	"ptxas"
        /*0030*/ 	.string	"Cuda compilation tools, release 13.0, V13.0.88"
        /*0030*/ 	.string	"Build cuda_13.0.r13.0/compiler.36424714_0"
        /*0030*/ 	.string	"-arch sm_100 -m 64 "



//--------------------- .note.nv.cuinfo           --------------------------
	.section	.note.nv.cuinfo,"",@"SHT_NOTE"
	.sectionflags	@"SHF_NOTE_NV_CUINFO"
        /*0018*/ 	.short	0x0002
        /*001a*/ 	.short	0x0064
        /*001c*/ 	.short	0x0082
	.zero		2


//--------------------- .nv.info                  --------------------------
	.section	.nv.info,"",@"SHT_CUDA_INFO"
	.align	4


	//----- nvinfo : EIATTR_REGCOUNT
	.align		4
        /*0000*/ 	.byte	0x04, 0x2f
        /*0002*/ 	.short	(.L_3 - .L_2)
	.align		4
.L_2:
        /*0004*/ 	.word	index@(_Z14bitReverseCopyP7double2S0_ii)
        /*0008*/ 	.word	0x0000000c


	//----- nvinfo : EIATTR_FRAME_SIZE
	.align		4
.L_3:
        /*000c*/ 	.byte	0x04, 0x11
        /*000e*/ 	.short	(.L_5 - .L_4)
	.align		4
.L_4:
        /*0010*/ 	.word	index@(_Z14bitReverseCopyP7double2S0_ii)
        /*0014*/ 	.word	0x00000000


	//----- nvinfo : EIATTR_REGCOUNT
	.align		4
.L_5:
        /*0018*/ 	.byte	0x04, 0x2f
        /*001a*/ 	.short	(.L_7 - .L_6)
	.align		4
.L_6:
        /*001c*/ 	.word	index@(_Z9fftKernelP7double2ib)
        /*0020*/ 	.word	0x0000002a


	//----- nvinfo : EIATTR_FRAME_SIZE
	.align		4
.L_7:
        /*0024*/ 	.byte	0x04, 0x11
        /*0026*/ 	.short	(.L_9 - .L_8)
	.align		4
.L_8:
        /*0028*/ 	.word	index@($_Z9fftKernelP7double2ib$__internal_trig_reduction_slowpathd)
        /*002c*/ 	.word	0x00000028


	//----- nvinfo : EIATTR_FRAME_SIZE
	.align		4
.L_9:
        /*0030*/ 	.byte	0x04, 0x11
        /*0032*/ 	.short	(.L_11 - .L_10)
	.align		4
.L_10:
        /*0034*/ 	.word	index@($__internal_1_$__cuda_sm20_div_rn_f64_full)
        /*0038*/ 	.word	0x00000028


	//----- nvinfo : EIATTR_FRAME_SIZE
	.align		4
.L_11:
        /*003c*/ 	.byte	0x04, 0x11
        /*003e*/ 	.short	(.L_13 - .L_12)
	.align		4
.L_12:
        /*0040*/ 	.word	index@(_Z9fftKernelP7double2ib)
        /*0044*/ 	.word	0x00000028


	//----- nvinfo : EIATTR_REGCOUNT
	.align		4
.L_13:
        /*0048*/ 	.byte	0x04, 0x2f
        /*004a*/ 	.short	(.L_15 - .L_14)
	.align		4
.L_14:
        /*004c*/ 	.word	index@(_Z9normalizeP7double2i)
        /*0050*/ 	.word	0x00000018


	//----- nvinfo : EIATTR_FRAME_SIZE
	.align		4
.L_15:
        /*0054*/ 	.byte	0x04, 0x11
        /*0056*/ 	.short	(.L_17 - .L_16)
	.align		4
.L_16:
        /*0058*/ 	.word	index@($__internal_0_$__cuda_sm20_dblrcp_rn_slowpath_v3)
        /*005c*/ 	.word	0x00000000


	//----- nvinfo : EIATTR_FRAME_SIZE
	.align		4
.L_17:
        /*0060*/ 	.byte	0x04, 0x11
        /*0062*/ 	.short	(.L_19 - .L_18)
	.align		4
.L_18:
        /*0064*/ 	.word	index@(_Z9normalizeP7double2i)
        /*0068*/ 	.word	0x00000000


	//----- nvinfo : EIATTR_MIN_STACK_SIZE
	.align		4
.L_19:
        /*006c*/ 	.byte	0x04, 0x12
        /*006e*/ 	.short	(.L_21 - .L_20)
	.align		4
.L_20:
        /*0070*/ 	.word	index@(_Z9normalizeP7double2i)
        /*0074*/ 	.word	0x00000000


	//----- nvinfo : EIATTR_MIN_STACK_SIZE
	.align		4
.L_21:
        /*0078*/ 	.byte	0x04, 0x12
        /*007a*/ 	.short	(.L_23 - .L_22)
	.align		4
.L_22:
        /*007c*/ 	.word	index@(_Z9fftKernelP7double2ib)
        /*0080*/ 	.word	0x00000028


	//----- nvinfo : EIATTR_MIN_STACK_SIZE
	.align		4
.L_23:
        /*0084*/ 	.byte	0x04, 0x12
        /*0086*/ 	.short	(.L_25 - .L_24)
	.align		4
.L_24:
        /*0088*/ 	.word	index@(_Z14bitReverseCopyP7double2S0_ii)
        /*008c*/ 	.word	0x00000000
.L_25:


//--------------------- .nv.compat                --------------------------
	.section	.nv.compat,"",@"SHT_CUDA_COMPAT_INFO"
	.align	4
        /*0000*/ 	.byte	0x02, 0x09, 0x00, 0x00, 0x02, 0x02, 0x01, 0x00, 0x02, 0x05, 0x05, 0x00, 0x03, 0x07, 0x01, 0x01
        /*0010*/ 	.byte	0x02, 0x03, 0x00, 0x00, 0x02, 0x06, 0x01, 0x00, 0x04, 0x0b, 0x08, 0x00, 0x01, 0x00, 0x00, 0x00
        /*0020*/ 	.byte	0x00, 0x00, 0x00, 0x00


//--------------------- .nv.info._Z9normalizeP7double2i --------------------------
	.section	.nv.info._Z9normalizeP7double2i,"",@"SHT_CUDA_INFO"
	.sectionflags	@""
	.align	4


	//----- nvinfo : EIATTR_CUDA_API_VERSION
	.align		4
        /*0000*/ 	.byte	0x04, 0x37
        /*0002*/ 	.short	(.L_27 - .L_26)
.L_26:
        /*0004*/ 	.word	0x00000082


	//----- nvinfo : EIATTR_KPARAM_INFO
	.align		4
.L_27:
        /*0008*/ 	.byte	0x04, 0x17
        /*000a*/ 	.short	(.L_29 - .L_28)
.L_28:
        /*000c*/ 	.word	0x00000000
        /*0010*/ 	.short	0x0001
        /*0012*/ 	.short	0x0008
        /*0014*/ 	.byte	0x00, 0xf0, 0x11, 0x00


	//----- nvinfo : EIATTR_KPARAM_INFO
	.align		4
.L_29:
        /*0018*/ 	.byte	0x04, 0x17
        /*001a*/ 	.short	(.L_31 - .L_30)
.L_30:
        /*001c*/ 	.word	0x00000000
        /*0020*/ 	.short	0x0000
        /*0022*/ 	.short	0x0000
        /*0024*/ 	.byte	0x00, 0xf5, 0x21, 0x00


	//----- nvinfo : EIATTR_SPARSE_MMA_MASK
	.align		4
.L_31:
        /*0028*/ 	.byte	0x03, 0x50
        /*002a*/ 	.short	0x0000


	//----- nvinfo : EIATTR_MAXREG_COUNT
	.align		4
        /*002c*/ 	.byte	0x03, 0x1b
        /*002e*/ 	.short	0x00ff


	//----- nvinfo : EIATTR_MERCURY_ISA_VERSION
	.align		4
        /*0030*/ 	.byte	0x03, 0x5f
        /*0032*/ 	.short	0x0101


	//----- nvinfo : EIATTR_VRC_CTA_INIT_COUNT
	.align		4
        /*0034*/ 	.byte	0x02, 0x4a
	.zero		1
	.zero		1


	//----- nvinfo : EIATTR_EXIT_INSTR_OFFSETS
	.align		4
        /*0038*/ 	.byte	0x04, 0x1c
        /*003a*/ 	.short	(.L_33 - .L_32)


	//   ....[0]....
.L_32:
        /*003c*/ 	.word	0x00000070


	//   ....[1]....
        /*0040*/ 	.word	0x000003b0


	//----- nvinfo : EIATTR_CRS_STACK_SIZE
	.align		4
.L_33:
        /*0044*/ 	.byte	0x04, 0x1e
        /*0046*/ 	.short	(.L_35 - .L_34)
.L_34:
        /*0048*/ 	.word	0x00000000


	//----- nvinfo : EIATTR_CBANK_PARAM_SIZE
	.align		4
.L_35:
        /*004c*/ 	.byte	0x03, 0x19
        /*004e*/ 	.short	0x000c


	//----- nvinfo : EIATTR_PARAM_CBANK
	.align		4
        /*0050*/ 	.byte	0x04, 0x0a
        /*0052*/ 	.short	(.L_37 - .L_36)
	.align		4
.L_36:
        /*0054*/ 	.word	index@(.nv.constant0._Z9normalizeP7double2i)
        /*0058*/ 	.short	0x0380
        /*005a*/ 	.short	0x000c


	//----- nvinfo : EIATTR_SW_WAR
	.align		4
.L_37:
        /*005c*/ 	.byte	0x04, 0x36
        /*005e*/ 	.short	(.L_39 - .L_38)
.L_38:
        /*0060*/ 	.word	0x00000008
.L_39:


//--------------------- .nv.info._Z9fftKernelP7double2ib --------------------------
	.section	.nv.info._Z9fftKernelP7double2ib,"",@"SHT_CUDA_INFO"
	.sectionflags	@""
	.align	4


	//----- nvinfo : EIATTR_CUDA_API_VERSION
	.align		4
        /*0000*/ 	.byte	0x04, 0x37
        /*0002*/ 	.short	(.L_41 - .L_40)
.L_40:
        /*0004*/ 	.word	0x00000082


	//----- nvinfo : EIATTR_KPARAM_INFO
	.align		4
.L_41:
        /*0008*/ 	.byte	0x04, 0x17
        /*000a*/ 	.short	(.L_43 - .L_42)
.L_42:
        /*000c*/ 	.word	0x00000000
        /*0010*/ 	.short	0x0002
        /*0012*/ 	.short	0x000c
        /*0014*/ 	.byte	0x00, 0xf0, 0x05, 0x00


	//----- nvinfo : EIATTR_KPARAM_INFO
	.align		4
.L_43:
        /*0018*/ 	.byte	0x04, 0x17
        /*001a*/ 	.short	(.L_45 - .L_44)
.L_44:
        /*001c*/ 	.word	0x00000000
        /*0020*/ 	.short	0x0001
        /*0022*/ 	.short	0x0008
        /*0024*/ 	.byte	0x00, 0xf0, 0x11, 0x00


	//----- nvinfo : EIATTR_KPARAM_INFO
	.align		4
.L_45:
        /*0028*/ 	.byte	0x04, 0x17
        /*002a*/ 	.short	(.L_47 - .L_46)
.L_46:
        /*002c*/ 	.word	0x00000000
        /*0030*/ 	.short	0x0000
        /*0032*/ 	.short	0x0000
        /*0034*/ 	.byte	0x00, 0xf5, 0x21, 0x00


	//----- nvinfo : EIATTR_SPARSE_MMA_MASK
	.align		4
.L_47:
        /*0038*/ 	.byte	0x03, 0x50
        /*003a*/ 	.short	0x0000


	//----- nvinfo : EIATTR_MAXREG_COUNT
	.align		4
        /*003c*/ 	.byte	0x03, 0x1b
        /*003e*/ 	.short	0x00ff


	//----- nvinfo : EIATTR_NUM_BARRIERS
	.align		4
        /*0040*/ 	.byte	0x02, 0x4c
        /*0042*/ 	.byte	0x01
	.zero		1


	//----- nvinfo : EIATTR_MERCURY_ISA_VERSION
	.align		4
        /*0044*/ 	.byte	0x03, 0x5f
        /*0046*/ 	.short	0x0101


	//----- nvinfo : EIATTR_VRC_CTA_INIT_COUNT
	.align		4
        /*0048*/ 	.byte	0x02, 0x4a
	.zero		1
	.zero		1


	//----- nvinfo : EIATTR_EXIT_INSTR_OFFSETS
	.align		4
        /*004c*/ 	.byte	0x04, 0x1c
        /*004e*/ 	.short	(.L_49 - .L_48)


	//   ....[0]....
.L_48:
        /*0050*/ 	.word	0x00000060


	//   ....[1]....
        /*0054*/ 	.word	0x00001740


	//----- nvinfo : EIATTR_CRS_STACK_SIZE
	.align		4
.L_49:
        /*0058*/ 	.byte	0x04, 0x1e
        /*005a*/ 	.short	(.L_51 - .L_50)
.L_50:
        /*005c*/ 	.word	0x00000000


	//----- nvinfo : EIATTR_CBANK_PARAM_SIZE
	.align		4
.L_51:
        /*0060*/ 	.byte	0x03, 0x19
        /*0062*/ 	.short	0x000d


	//----- nvinfo : EIATTR_PARAM_CBANK
	.align		4
        /*0064*/ 	.byte	0x04, 0x0a
        /*0066*/ 	.short	(.L_53 - .L_52)
	.align		4
.L_52:
        /*0068*/ 	.word	index@(.nv.constant0._Z9fftKernelP7double2ib)
        /*006c*/ 	.short	0x0380
        /*006e*/ 	.short	0x000d


	//----- nvinfo : EIATTR_SW_WAR
	.align		4
.L_53:
        /*0070*/ 	.byte	0x04, 0x36
        /*0072*/ 	.short	(.L_55 - .L_54)
.L_54:
        /*0074*/ 	.word	0x00000008
.L_55:


//--------------------- .nv.info._Z14bitReverseCopyP7double2S0_ii --------------------------
	.section	.nv.info._Z14bitReverseCopyP7double2S0_ii,"",@"SHT_CUDA_INFO"
	.sectionflags	@""
	.align	4


	//----- nvinfo : EIATTR_CUDA_API_VERSION
	.align		4
        /*0000*/ 	.byte	0x04, 0x37
        /*0002*/ 	.short	(.L_57 - .L_56)
.L_56:
        /*0004*/ 	.word	0x00000082


	//----- nvinfo : EIATTR_KPARAM_INFO
	.align		4
.L_57:
        /*0008*/ 	.byte	0x04, 0x17
        /*000a*/ 	.short	(.L_59 - .L_58)
.L_58:
        /*000c*/ 	.word	0x00000000
        /*0010*/ 	.short	0x0003
        /*0012*/ 	.short	0x0014
        /*0014*/ 	.byte	0x00, 0xf0, 0x11, 0x00


	//----- nvinfo : EIATTR_KPARAM_INFO
	.align		4
.L_59:
        /*0018*/ 	.byte	0x04, 0x17
        /*001a*/ 	.short	(.L_61 - .L_60)
.L_60:
        /*001c*/ 	.word	0x00000000
        /*0020*/ 	.short	0x0002
        /*0022*/ 	.short	0x0010
        /*0024*/ 	.byte	0x00, 0xf0, 0x11, 0x00


	//----- nvinfo : EIATTR_KPARAM_INFO
	.align		4
.L_61:
        /*0028*/ 	.byte	0x04, 0x17
        /*002a*/ 	.short	(.L_63 - .L_62)
.L_62:
        /*002c*/ 	.word	0x00000000
        /*0030*/ 	.short	0x0001
        /*0032*/ 	.short	0x0008
        /*0034*/ 	.byte	0x00, 0xf5, 0x21, 0x00


	//----- nvinfo : EIATTR_KPARAM_INFO
	.align		4
.L_63:
        /*0038*/ 	.byte	0x04, 0x17
        /*003a*/ 	.short	(.L_65 - .L_64)
.L_64:
        /*003c*/ 	.word	0x00000000
        /*0040*/ 	.short	0x0000
        /*0042*/ 	.short	0x0000
        /*0044*/ 	.byte	0x00, 0xf5, 0x21, 0x00


	//----- nvinfo : EIATTR_SPARSE_MMA_MASK
	.align		4
.L_65:
        /*0048*/ 	.byte	0x03, 0x50
        /*004a*/ 	.short	0x0000


	//----- nvinfo : EIATTR_MAXREG_COUNT
	.align		4
        /*004c*/ 	.byte	0x03, 0x1b
        /*004e*/ 	.short	0x00ff


	//----- nvinfo : EIATTR_MERCURY_ISA_VERSION
	.align		4
        /*0050*/ 	.byte	0x03, 0x5f
        /*0052*/ 	.short	0x0101


	//----- nvinfo : EIATTR_VRC_CTA_INIT_COUNT
	.align		4
        /*0054*/ 	.byte	0x02, 0x4a
	.zero		1
	.zero		1


	//----- nvinfo : EIATTR_EXIT_INSTR_OFFSETS
	.align		4
        /*0058*/ 	.byte	0x04, 0x1c
        /*005a*/ 	.short	(.L_67 - .L_66)


	//   ....[0]....
.L_66:
        /*005c*/ 	.word	0x00000070


	//   ....[1]....
        /*0060*/ 	.word	0x00000890


	//----- nvinfo : EIATTR_CBANK_PARAM_SIZE
	.align		4
.L_67:
        /*0064*/ 	.byte	0x03, 0x19
        /*0066*/ 	.short	0x0018


	//----- nvinfo : EIATTR_PARAM_CBANK
	.align		4
        /*0068*/ 	.byte	0x04, 0x0a
        /*006a*/ 	.short	(.L_69 - .L_68)
	.align		4
.L_68:
        /*006c*/ 	.word	index@(.nv.constant0._Z14bitReverseCopyP7double2S0_ii)
        /*0070*/ 	.short	0x0380
        /*0072*/ 	.short	0x0018


	//----- nvinfo : EIATTR_SW_WAR
	.align		4
.L_69:
        /*0074*/ 	.byte	0x04, 0x36
        /*0076*/ 	.short	(.L_71 - .L_70)
.L_70:
        /*0078*/ 	.word	0x00000008
.L_71:


//--------------------- .nv.callgraph             --------------------------
	.section	.nv.callgraph,"",@"SHT_CUDA_CALLGRAPH"
	.align	4
	.sectionentsize	8
	.align		4
        /*0000*/ 	.word	0x00000000
	.align		4
        /*0004*/ 	.word	0xffffffff
	.align		4
        /*0008*/ 	.word	0x00000000
	.align		4
        /*000c*/ 	.word	0xfffffffe
	.align		4
        /*0010*/ 	.word	0x00000000
	.align		4
        /*0014*/ 	.word	0xfffffffd
	.align		4
        /*0018*/ 	.word	0x00000000
	.align		4
        /*001c*/ 	.word	0xfffffffc


//--------------------- .nv.constant4             --------------------------
	.section	.nv.constant4,"a",@progbits
	.align	8
	.align		8
.nv.constant4:
        /*0000*/ 	.dword	__cudart_i2opi_d
	.align		8
        /*0008*/ 	.dword	__cudart_sin_cos_coeffs


//--------------------- .text._Z9normalizeP7double2i --------------------------
	.section	.text._Z9normalizeP7double2i,"ax",@progbits
	.align	128
        .global         _Z9normalizeP7double2i
        .type           _Z9normalizeP7double2i,@function
        .size           _Z9normalizeP7double2i,(.L_x_46 - _Z9normalizeP7double2i)
        .other          _Z9normalizeP7double2i,@"STO_CUDA_ENTRY STV_DEFAULT"
_Z9normalizeP7double2i:
.text._Z9normalizeP7double2i:
[----:B------:R-:W-:Y:S01]  /*0000*/  LDC R1, c[0x0][0x37c] ;  /* 0x0000df00ff017b82 */ /* 0x000fe20000000800 */
[----:B------:R-:W0:Y:S07]  /*0010*/  S2R R0, SR_TID.X ;  /* 0x0000000000007919 */ /* 0x000e2e0000002100 */
[----:B------:R-:W0:Y:S01]  /*0020*/  S2UR UR4, SR_CTAID.X ;  /* 0x00000000000479c3 */ /* 0x000e220000002500 */
[----:B------:R-:W1:Y:S07]  /*0030*/  LDCU UR6, c[0x0][0x388] ;  /* 0x00007100ff0677ac */ /* 0x000e6e0008000800 */
[----:B------:R-:W0:Y:S02]  /*0040*/  LDC R5, c[0x0][0x360] ;  /* 0x0000d800ff057b82 */ /* 0x000e240000000800 */
[----:B0-----:R-:W-:-:S05]  /*0050*/  IMAD R5, R5, UR4, R0 ;  /* 0x0000000405057c24 */ /* 0x001fca000f8e0200 */
[----:B-1----:R-:W-:-:S13]  /*0060*/  ISETP.GE.AND P0, PT, R5, UR6, PT ;  /* 0x0000000605007c0c */ /* 0x002fda000bf06270 */
[----:B------:R-:W-:Y:S05]  /*0070*/  @P0 EXIT ;  /* 0x000000000000094d */ /* 0x000fea0003800000 */
[----:B------:R-:W0:Y:S01]  /*0080*/  LDC.64 R2, c[0x0][0x380] ;  /* 0x0000e000ff027b82 */ /* 0x000e220000000a00 */
[----:B------:R-:W1:Y:S01]  /*0090*/  LDCU.64 UR4, c[0x0][0x358] ;  /* 0x00006b00ff0477ac */ /* 0x000e620008000a00 */
[----:B0-----:R-:W-:-:S05]  /*00a0*/  IMAD.WIDE R2, R5, 0x10, R2 ;  /* 0x0000001005027825 */ /* 0x001fca00078e0202 */
[----:B-1----:R0:W5:Y:S01]  /*00b0*/  LDG.E.128 R4, desc[UR4][R2.64] ;  /* 0x0000000402047981 */ /* 0x002162000c1e1d00 */
[----:B------:R-:W1:Y:S02]  /*00c0*/  I2F.F64 R10, UR6 ;  /* 0x00000006000a7d12 */ /* 0x000e640008201c00 */
[----:B-1----:R-:W-:-:S06]  /*00d0*/  DADD R16, -RZ, |R10| ;  /* 0x00000000ff107229 */ /* 0x002fcc000000050a */
[----:B------:R-:W1:Y:S04]  /*00e0*/  MUFU.RCP64H R9, R17 ;  /* 0x0000001100097308 */ /* 0x000e680000001800 */
[----:B------:R-:W-:-:S05]  /*00f0*/  VIADD R8, R17, 0x300402 ;  /* 0x0030040211087836 */ /* 0x000fca0000000000 */
[----:B------:R-:W-:Y:S01]  /*0100*/  FSETP.GEU.AND P0, PT, |R8|, 5.8789094863358348022e-39, PT ;  /* 0x004004020800780b */ /* 0x000fe20003f0e200 */
[----:B-1----:R-:W-:-:S08]  /*0110*/  DFMA R12, -|R10|, R8, 1 ;  /* 0x3ff000000a0c742b */ /* 0x002fd00000000308 */
[----:B------:R-:W-:-:S08]  /*0120*/  DFMA R12, R12, R12, R12 ;  /* 0x0000000c0c0c722b */ /* 0x000fd0000000000c */
[----:B------:R-:W-:-:S08]  /*0130*/  DFMA R12, R8, R12, R8 ;  /* 0x0000000c080c722b */ /* 0x000fd00000000008 */
[----:B------:R-:W-:-:S08]  /*0140*/  DFMA R14, -|R10|, R12, 1 ;  /* 0x3ff000000a0e742b */ /* 0x000fd0000000030c */
[----:B------:R-:W-:Y:S01]  /*0150*/  DFMA R12, R12, R14, R12 ;  /* 0x0000000e0c0c722b */ /* 0x000fe2000000000c */
[----:B0-----:R-:W-:Y:S10]  /*0160*/  @P0 BRA `(.L_x_0) ;  /* 0x0000000000200947 */ /* 0x001ff40003800000 */
[----:B------:R-:W-:Y:S01]  /*0170*/  LOP3.LUT R0, R17, 0x7fffffff, RZ, 0xc0, !PT ;  /* 0x7fffffff11007812 */ /* 0x000fe200078ec0ff */
[----:B------:R-:W-:Y:S02]  /*0180*/  IMAD.MOV.U32 R12, RZ, RZ, R16 ;  /* 0x000000ffff0c7224 */ /* 0x000fe400078e0010 */
[----:B------:R-:W-:Y:S01]  /*0190*/  IMAD.MOV.U32 R13, RZ, RZ, R17 ;  /* 0x000000ffff0d7224 */ /* 0x000fe200078e0011 */
[----:B------:R-:W-:Y:S02]  /*01a0*/  IADD3 R16, PT, PT, R0, -0x100000, RZ ;  /* 0xfff0000000107810 */ /* 0x000fe40007ffe0ff */
[----:B------:R-:W-:-:S07]  /*01b0*/  MOV R0, 0x1d0 ;  /* 0x000001d000007802 */ /* 0x000fce0000000f00 */
[----:B-----5:R-:W-:Y:S05]  /*01c0*/  CALL.REL.NOINC `($__internal_0_$__cuda_sm20_dblrcp_rn_slowpath_v3) ;  /* 0x00000000007c7944 */ /* 0x020fea0003c00000 */
[----:B------:R-:W-:Y:S02]  /*01d0*/  IMAD.MOV.U32 R12, RZ, RZ, R18 ;  /* 0x000000ffff0c7224 */ /* 0x000fe400078e0012 */
[----:B------:R-:W-:-:S07]  /*01e0*/  IMAD.MOV.U32 R13, RZ, RZ, R19 ;  /* 0x000000ffff0d7224 */ /* 0x000fce00078e0013 */
.L_x_0:
[-C--:B------:R-:W-:Y:S02]  /*01f0*/  DMUL R8, RZ, R12.reuse ;  /* 0x0000000cff087228 */ /* 0x080fe40000000000 */
[-C--:B------:R-:W-:Y:S02]  /*0200*/  DMUL R10, R10, R12.reuse ;  /* 0x0000000c0a0a7228 */ /* 0x080fe40000000000 */
[-C--:B-----5:R-:W-:Y:S02]  /*0210*/  DMUL R4, R4, R12.reuse ;  /* 0x0000000c04047228 */ /* 0x0a0fe40000000000 */
[----:B------:R-:W-:Y:S02]  /*0220*/  DMUL R6, R6, R12 ;  /* 0x0000000c06067228 */ /* 0x000fe40000000000 */
[----:B------:R-:W-:-:S08]  /*0230*/  DMUL R14, R8, R8 ;  /* 0x00000008080e7228 */ /* 0x000fd00000000000 */
[----:B------:R-:W-:-:S06]  /*0240*/  DFMA R14, R10, R10, R14 ;  /* 0x0000000a0a0e722b */ /* 0x000fcc000000000e */
[----:B------:R-:W0:Y:S04]  /*0250*/  MUFU.RCP64H R17, R15 ;  /* 0x0000000f00117308 */ /* 0x000e280000001800 */
[----:B------:R-:W-:-:S04]  /*0260*/  IADD3 R16, PT, PT, R15, 0x300402, RZ ;  /* 0x003004020f107810 */ /* 0x000fc80007ffe0ff */
[----:B------:R-:W-:Y:S02]  /*0270*/  FSETP.GEU.AND P0, PT, |R16|, 5.8789094863358348022e-39, PT ;  /* 0x004004021000780b */ /* 0x000fe40003f0e200 */
[----:B0-----:R-:W-:-:S08]  /*0280*/  DFMA R18, -R14, R16, 1 ;  /* 0x3ff000000e12742b */ /* 0x001fd00000000110 */
[----:B------:R-:W-:-:S08]  /*0290*/  DFMA R18, R18, R18, R18 ;  /* 0x000000121212722b */ /* 0x000fd00000000012 */
[----:B------:R-:W-:-:S08]  /*02a0*/  DFMA R18, R16, R18, R16 ;  /* 0x000000121012722b */ /* 0x000fd00000000010 */
[----:B------:R-:W-:-:S08]  /*02b0*/  DFMA R20, -R14, R18, 1 ;  /* 0x3ff000000e14742b */ /* 0x000fd00000000112 */
[----:B------:R-:W-:Y:S01]  /*02c0*/  DFMA R18, R18, R20, R18 ;  /* 0x000000141212722b */ /* 0x000fe20000000012 */
[----:B------:R-:W-:Y:S10]  /*02d0*/  @P0 BRA `(.L_x_1) ;  /* 0x0000000000180947 */ /* 0x000ff40003800000 */
[----:B------:R-:W-:Y:S01]  /*02e0*/  LOP3.LUT R16, R15, 0x7fffffff, RZ, 0xc0, !PT ;  /* 0x7fffffff0f107812 */ /* 0x000fe200078ec0ff */
[----:B------:R-:W-:Y:S01]  /*02f0*/  IMAD.MOV.U32 R12, RZ, RZ, R14 ;  /* 0x000000ffff0c7224 */ /* 0x000fe200078e000e */
[----:B------:R-:W-:Y:S01]  /*0300*/  MOV R0, 0x340 ;  /* 0x0000034000007802 */ /* 0x000fe20000000f00 */
[----:B------:R-:W-:Y:S01]  /*0310*/  IMAD.MOV.U32 R13, RZ, RZ, R15 ;  /* 0x000000ffff0d7224 */ /* 0x000fe200078e000f */
[----:B------:R-:W-:-:S07]  /*0320*/  IADD3 R16, PT, PT, R16, -0x100000, RZ ;  /* 0xfff0000010107810 */ /* 0x000fce0007ffe0ff */
[----:B------:R-:W-:Y:S05]  /*0330*/  CALL.REL.NOINC `($__internal_0_$__cuda_sm20_dblrcp_rn_slowpath_v3) ;  /* 0x0000000000207944 */ /* 0x000fea0003c00000 */
.L_x_1:
[-C--:B------:R-:W-:Y:S02]  /*0340*/  DMUL R12, R6, R8.reuse ;  /* 0x00000008060c7228 */ /* 0x080fe40000000000 */
[----:B------:R-:W-:-:S06]  /*0350*/  DMUL R8, R4, R8 ;  /* 0x0000000804087228 */ /* 0x000fcc0000000000 */
[-C--:B------:R-:W-:Y:S02]  /*0360*/  DFMA R12, R4, R10.reuse, R12 ;  /* 0x0000000a040c722b */ /* 0x080fe4000000000c */
[----:B------:R-:W-:-:S06]  /*0370*/  DFMA R8, R6, R10, -R8 ;  /* 0x0000000a0608722b */ /* 0x000fcc0000000808 */
[-C--:B------:R-:W-:Y:S02]  /*0380*/  DMUL R12, R12, R18.reuse ;  /* 0x000000120c0c7228 */ /* 0x080fe40000000000 */
[----:B------:R-:W-:-:S07]  /*0390*/  DMUL R14, R8, R18 ;  /* 0x00000012080e7228 */ /* 0x000fce0000000000 */
[----:B------:R-:W-:Y:S01]  /*03a0*/  STG.E.128 desc[UR4][R2.64], R12 ;  /* 0x0000000c02007986 */ /* 0x000fe2000c101d04 */
[----:B------:R-:W-:Y:S05]  /*03b0*/  EXIT ;  /* 0x000000000000794d */ /* 0x000fea0003800000 */
        .weak           $__internal_0_$__cuda_sm20_dblrcp_rn_slowpath_v3
        .type           $__internal_0_$__cuda_sm20_dblrcp_rn_slowpath_v3,@function
        .size           $__internal_0_$__cuda_sm20_dblrcp_rn_slowpath_v3,(.L_x_46 - $__internal_0_$__cuda_sm20_dblrcp_rn_slowpath_v3)
$__internal_0_$__cuda_sm20_dblrcp_rn_slowpath_v3:
[----:B------:R-:W-:-:S14]  /*03c0*/  DSETP.GTU.AND P0, PT, |R12|, +INF , PT ;  /* 0x7ff000000c00742a */ /* 0x000fdc0003f0c200 */
[----:B------:R-:W-:Y:S05]  /*03d0*/  @P0 BRA `(.L_x_2) ;  /* 0x0000000000780947 */ /* 0x000fea0003800000 */
[----:B------:R-:W-:-:S05]  /*03e0*/  LOP3.LUT R17, R13, 0x7fffffff, RZ, 0xc0, !PT ;  /* 0x7fffffff0d117812 */ /* 0x000fca00078ec0ff */
[----:B------:R-:W-:-:S05]  /*03f0*/  VIADD R14, R17, 0xffffffff ;  /* 0xffffffff110e7836 */ /* 0x000fca0000000000 */
[----:B------:R-:W-:-:S13]  /*0400*/  ISETP.GE.U32.AND P0, PT, R14, 0x7fefffff, PT ;  /* 0x7fefffff0e00780c */ /* 0x000fda0003f06070 */
[----:B------:R-:W-:Y:S01]  /*0410*/  @P0 LOP3.LUT R15, R13, 0x7ff00000, RZ, 0x3c, !PT ;  /* 0x7ff000000d0f0812 */ /* 0x000fe200078e3cff */
[----:B------:R-:W-:Y:S01]  /*0420*/  @P0 IMAD.MOV.U32 R14, RZ, RZ, RZ ;  /* 0x000000ffff0e0224 */ /* 0x000fe200078e00ff */
[----:B------:R-:W-:Y:S06]  /*0430*/  @P0 BRA `(.L_x_3) ;  /* 0x0000000000680947 */ /* 0x000fec0003800000 */
[----:B------:R-:W-:-:S13]  /*0440*/  ISETP.GE.U32.AND P0, PT, R17, 0x1000001, PT ;  /* 0x010000011100780c */ /* 0x000fda0003f06070 */
[----:B------:R-:W-:Y:S05]  /*0450*/  @!P0 BRA `(.L_x_4) ;  /* 0x0000000000348947 */ /* 0x000fea0003800000 */
[----:B------:R-:W-:Y:S01]  /*0460*/  IADD3 R15, PT, PT, R13, -0x3fe00000, RZ ;  /* 0xc02000000d0f7810 */ /* 0x000fe20007ffe0ff */
[----:B------:R-:W-:-:S03]  /*0470*/  IMAD.MOV.U32 R14, RZ, RZ, R12 ;  /* 0x000000ffff0e7224 */ /* 0x000fc600078e000c */
[----:B------:R-:W0:Y:S03]  /*0480*/  MUFU.RCP64H R17, R15 ;  /* 0x0000000f00117308 */ /* 0x000e260000001800 */
[----:B0-----:R-:W-:-:S08]  /*0490*/  DFMA R18, -R14, R16, 1 ;  /* 0x3ff000000e12742b */ /* 0x001fd00000000110 */
[----:B------:R-:W-:-:S08]  /*04a0*/  DFMA R18, R18, R18, R18 ;  /* 0x000000121212722b */ /* 0x000fd00000000012 */
[----:B------:R-:W-:-:S08]  /*04b0*/  DFMA R18, R16, R18, R16 ;  /* 0x000000121012722b */ /* 0x000fd00000000010 */
[----:B------:R-:W-:-:S08]  /*04c0*/  DFMA R16, -R14, R18, 1 ;  /* 0x3ff000000e10742b */ /* 0x000fd00000000112 */
[----:B------:R-:W-:-:S08]  /*04d0*/  DFMA R16, R18, R16, R18 ;  /* 0x000000101210722b */ /* 0x000fd00000000012 */
[----:B------:R-:W-:-:S08]  /*04e0*/  DMUL R16, R16, 2.2250738585072013831e-308 ;  /* 0x0010000010107828 */ /* 0x000fd00000000000 */
[----:B------:R-:W-:-:S08]  /*04f0*/  DFMA R12, -R12, R16, 1 ;  /* 0x3ff000000c0c742b */ /* 0x000fd00000000110 */
[----:B------:R-:W-:-:S08]  /*0500*/  DFMA R12, R12, R12, R12 ;  /* 0x0000000c0c0c722b */ /* 0x000fd0000000000c */
[----:B------:R-:W-:Y:S01]  /*0510*/  DFMA R14, R16, R12, R16 ;  /* 0x0000000c100e722b */ /* 0x000fe20000000010 */
[----:B------:R-:W-:Y:S10]  /*0520*/  BRA `(.L_x_3) ;  /* 0x00000000002c7947 */ /* 0x000ff40003800000 */
.L_x_4:
[----:B------:R-:W-:-:S06]  /*0530*/  DMUL R12, R12, 8.11296384146066816958e+31 ;  /* 0x469000000c0c7828 */ /* 0x000fcc0000000000 */
[----:B------:R-:W0:Y:S02]  /*0540*/  MUFU.RCP64H R17, R13 ;  /* 0x0000000d00117308 */ /* 0x000e240000001800 */
[----:B0-----:R-:W-:-:S08]  /*0550*/  DFMA R14, -R12, R16, 1 ;  /* 0x3ff000000c0e742b */ /* 0x001fd00000000110 */
[----:B------:R-:W-:-:S08]  /*0560*/  DFMA R14, R14, R14, R14 ;  /* 0x0000000e0e0e722b */ /* 0x000fd0000000000e */
[----:B------:R-:W-:-:S08]  /*0570*/  DFMA R14, R16, R14, R16 ;  /* 0x0000000e100e722b */ /* 0x000fd00000000010 */
[----:B------:R-:W-:-:S08]  /*0580*/  DFMA R16, -R12, R14, 1 ;  /* 0x3ff000000c10742b */ /* 0x000fd0000000010e */
[----:B------:R-:W-:-:S08]  /*0590*/  DFMA R14, R14, R16, R14 ;  /* 0x000000100e0e722b */ /* 0x000fd0000000000e */
[----:B------:R-:W-:Y:S01]  /*05a0*/  DMUL R14, R14, 8.11296384146066816958e+31 ;  /* 0x469000000e0e7828 */ /* 0x000fe20000000000 */
[----:B------:R-:W-:Y:S10]  /*05b0*/  BRA `(.L_x_3) ;  /* 0x0000000000087947 */ /* 0x000ff40003800000 */
.L_x_2:
[----:B------:R-:W-:Y:S01]  /*05c0*/  LOP3.LUT R15, R13, 0x80000, RZ, 0xfc, !PT ;  /* 0x000800000d0f7812 */ /* 0x000fe200078efcff */
[----:B------:R-:W-:-:S07]  /*05d0*/  IMAD.MOV.U32 R14, RZ, RZ, R12 ;  /* 0x000000ffff0e7224 */ /* 0x000fce00078e000c */
.L_x_3:
[----:B------:R-:W-:Y:S01]  /*05e0*/  IMAD.MOV.U32 R12, RZ, RZ, R0 ;  /* 0x000000ffff0c7224 */ /* 0x000fe200078e0000 */
[----:B------:R-:W-:Y:S01]  /*05f0*/  MOV R13, 0x0 ;  /* 0x00000000000d7802 */ /* 0x000fe20000000f00 */
[----:B------:R-:W-:Y:S01]  /*0600*/  IMAD.MOV.U32 R19, RZ, RZ, R15 ;  /* 0x000000ffff137224 */ /* 0x000fe200078e000f */
[----:B------:R-:W-:Y:S02]  /*0610*/  MOV R18, R14 ;  /* 0x0000000e00127202 */ /* 0x000fe40000000f00 */
[----:B------:R-:W-:Y:S05]  /*0620*/  RET.REL.NODEC R12 `(_Z9normalizeP7double2i) ;  /* 0xfffffff80c747950 */ /* 0x000fea0003c3ffff */
.L_x_5:
[----:B------:R-:W-:-:S00]  /*0630*/  BRA `(.L_x_5) ;  /* 0xfffffffc00fc7947 */ /* 0x000fc0000383ffff */
[----:B------:R-:W-:-:S00]  /*0640*/  NOP ;  /* 0x0000000000007918 */ /* 0x000fc00000000000 */
        /* <DEDUP_REMOVED lines=11> */
.L_x_46:


//--------------------- .text._Z9fftKernelP7double2ib --------------------------
	.section	.text._Z9fftKernelP7double2ib,"ax",@progbits
	.align	128
        .global         _Z9fftKernelP7double2ib
        .type           _Z9fftKernelP7double2ib,@function
        .size           _Z9fftKernelP7double2ib,(.L_x_48 - _Z9fftKernelP7double2ib)
        .other          _Z9fftKernelP7double2ib,@"STO_CUDA_ENTRY STV_DEFAULT"
_Z9fftKernelP7double2ib:
.text._Z9fftKernelP7double2ib:
[----:B------:R-:W0:Y:S08]  /*0000*/  LDC R1, c[0x0][0x37c] ;  /* 0x0000df00ff017b82 */ /* 0x000e300000000800 */
[----:B------:R-:W1:Y:S01]  /*0010*/  LDC R0, c[0x0][0x388] ;  /* 0x0000e200ff007b82 */ /* 0x000e620000000800 */
[----:B------:R-:W2:Y:S01]  /*0020*/  S2R R16, SR_TID.X ;  /* 0x0000000000107919 */ /* 0x000ea20000002100 */
[----:B0-----:R-:W-:-:S06]  /*0030*/  VIADD R1, R1, 0xffffffd8 ;  /* 0xffffffd801017836 */ /* 0x001fcc0000000000 */
[----:B------:R-:W0:Y:S01]  /*0040*/  S2UR UR8, SR_CTAID.X ;  /* 0x00000000000879c3 */ /* 0x000e220000002500 */
[----:B-1----:R-:W-:-:S13]  /*0050*/  ISETP.GE.AND P0, PT, R0, 0x2, PT ;  /* 0x000000020000780c */ /* 0x002fda0003f06270 */
[----:B0-2---:R-:W-:Y:S05]  /*0060*/  @!P0 EXIT ;  /* 0x000000000000894d */ /* 0x005fea0003800000 */
[----:B------:R-:W0:Y:S01]  /*0070*/  LDCU.U8 UR4, c[0x0][0x38c] ;  /* 0x00007180ff0477ac */ /* 0x000e220008000000 */
[----:B------:R-:W1:Y:S01]  /*0080*/  LDC R7, c[0x0][0x360] ;  /* 0x0000d800ff077b82 */ /* 0x000e620000000800 */
[----:B------:R-:W-:Y:S01]  /*0090*/  IMAD.MOV.U32 R2, RZ, RZ, 0x401921fb ;  /* 0x401921fbff027424 */ /* 0x000fe200078e00ff */
[----:B------:R-:W2:Y:S01]  /*00a0*/  LDCU.64 UR6, c[0x0][0x380] ;  /* 0x00007000ff0677ac */ /* 0x000ea20008000a00 */
[----:B------:R-:W-:Y:S01]  /*00b0*/  IMAD.MOV.U32 R0, RZ, RZ, 0x2 ;  /* 0x00000002ff007424 */ /* 0x000fe200078e00ff */
[----:B------:R-:W3:Y:S01]  /*00c0*/  LDCU UR9, c[0x0][0x370] ;  /* 0x00006e00ff0977ac */ /* 0x000ee20008000800 */
[----:B------:R-:W4:Y:S01]  /*00d0*/  LDCU.64 UR10, c[0x0][0x358] ;  /* 0x00006b00ff0a77ac */ /* 0x000f220008000a00 */
[----:B0-----:R-:W-:Y:S02]  /*00e0*/  UPRMT UR4, UR4, 0x8880, URZ ;  /* 0x0000888004047896 */ /* 0x001fe400080000ff */
[----:B--2---:R-:W-:-:S04]  /*00f0*/  UIADD3 UR5, UP0, UPT, UR6, 0x20, URZ ;  /* 0x0000002006057890 */ /* 0x004fc8000ff1e0ff */
[----:B------:R-:W-:Y:S01]  /*0100*/  ISETP.NE.AND P0, PT, RZ, UR4, PT ;  /* 0x00000004ff007c0c */ /* 0x000fe2000bf05270 */
[C---:B-1----:R-:W-:Y:S01]  /*0110*/  IMAD R16, R7.reuse, UR8, R16 ;  /* 0x0000000807107c24 */ /* 0x042fe2000f8e0210 */
[----:B------:R-:W-:Y:S01]  /*0120*/  UIADD3.X UR6, UPT, UPT, URZ, UR7, URZ, UP0, !UPT ;  /* 0x00000007ff067290 */ /* 0x000fe200087fe4ff */
[----:B---3--:R-:W-:Y:S01]  /*0130*/  IMAD R7, R7, UR9, RZ ;  /* 0x0000000907077c24 */ /* 0x008fe2000f8e02ff */
[----:B------:R-:W-:Y:S01]  /*0140*/  FSEL R2, R2, -2.3926990032196044922, !P0 ;  /* 0xc01921fb02027808 */ /* 0x000fe20004000000 */
[----:B------:R-:W-:-:S03]  /*0150*/  IMAD.U32 R28, RZ, RZ, UR5 ;  /* 0x00000005ff1c7e24 */ /* 0x000fc6000f8e00ff */
[----:B----4-:R-:W-:-:S07]  /*0160*/  IMAD.U32 R29, RZ, RZ, UR6 ;  /* 0x00000006ff1d7e24 */ /* 0x010fce000f8e00ff */
.L_x_22:
[----:B------:R-:W0:Y:S01]  /*0170*/  I2F.F64 R8, R0 ;  /* 0x0000000000087312 */ /* 0x000e220000201c00 */
[----:B------:R-:W-:Y:S01]  /*0180*/  IMAD.MOV.U32 R4, RZ, RZ, 0x1 ;  /* 0x00000001ff047424 */ /* 0x000fe200078e00ff */
[----:B------:R-:W-:Y:S01]  /*0190*/  FSETP.GEU.AND P1, PT, |R2|, 6.5827683646048100446e-37, PT ;  /* 0x036000000200780b */ /* 0x000fe20003f2e200 */
[----:B------:R-:W-:Y:S01]  /*01a0*/  IMAD.MOV.U32 R12, RZ, RZ, 0x54442d18 ;  /* 0x54442d18ff0c7424 */ /* 0x000fe200078e00ff */
[----:B------:R-:W-:Y:S01]  /*01b0*/  BSSY.RECONVERGENT B0, `(.L_x_6) ;  /* 0x0000012000007945 */ /* 0x000fe20003800200 */
[----:B------:R-:W-:-:S03]  /*01c0*/  IMAD.MOV.U32 R13, RZ, RZ, R2 ;  /* 0x000000ffff0d7224 */ /* 0x000fc600078e0002 */
[----:B0-----:R-:W0:Y:S02]  /*01d0*/  MUFU.RCP64H R5, R9 ;  /* 0x0000000900057308 */ /* 0x001e240000001800 */
[----:B0-----:R-:W-:-:S08]  /*01e0*/  DFMA R10, -R8, R4, 1 ;  /* 0x3ff00000080a742b */ /* 0x001fd00000000104 */
[----:B------:R-:W-:-:S08]  /*01f0*/  DFMA R10, R10, R10, R10 ;  /* 0x0000000a0a0a722b */ /* 0x000fd0000000000a */
[----:B------:R-:W-:-:S08]  /*0200*/  DFMA R10, R4, R10, R4 ;  /* 0x0000000a040a722b */ /* 0x000fd00000000004 */
[----:B------:R-:W-:-:S08]  /*0210*/  DFMA R4, -R8, R10, 1 ;  /* 0x3ff000000804742b */ /* 0x000fd0000000010a */
[----:B------:R-:W-:-:S08]  /*0220*/  DFMA R4, R10, R4, R10 ;  /* 0x000000040a04722b */ /* 0x000fd0000000000a */
[----:B------:R-:W-:-:S08]  /*0230*/  DMUL R10, R4, R12 ;  /* 0x0000000c040a7228 */ /* 0x000fd00000000000 */
[----:B------:R-:W-:-:S08]  /*0240*/  DFMA R12, -R8, R10, R12 ;  /* 0x0000000a080c722b */ /* 0x000fd0000000010c */
[----:B------:R-:W-:-:S10]  /*0250*/  DFMA R4, R4, R12, R10 ;  /* 0x0000000c0404722b */ /* 0x000fd4000000000a */
[----:B------:R-:W-:-:S05]  /*0260*/  FFMA R3, RZ, R9, R5 ;  /* 0x00000009ff037223 */ /* 0x000fca0000000005 */
[----:B------:R-:W-:-:S13]  /*0270*/  FSETP.GT.AND P0, PT, |R3|, 1.469367938527859385e-39, PT ;  /* 0x001000000300780b */ /* 0x000fda0003f04200 */
[----:B------:R-:W-:Y:S05]  /*0280*/  @P0 BRA P1, `(.L_x_7) ;  /* 0x0000000000100947 */ /* 0x000fea0000800000 */
[----:B------:R-:W-:-:S07]  /*0290*/  MOV R6, 0x2b0 ;  /* 0x000002b000067802 */ /* 0x000fce0000000f00 */
[----:B------:R-:W-:Y:S05]  /*02a0*/  CALL.REL.NOINC `($__internal_1_$__cuda_sm20_div_rn_f64_full) ;  /* 0x0000001400287944 */ /* 0x000fea0003c00000 */
[----:B------:R-:W-:Y:S02]  /*02b0*/  IMAD.MOV.U32 R4, RZ, RZ, R18 ;  /* 0x000000ffff047224 */ /* 0x000fe400078e0012 */
[----:B------:R-:W-:-:S07]  /*02c0*/  IMAD.MOV.U32 R5, RZ, RZ, R19 ;  /* 0x000000ffff057224 */ /* 0x000fce00078e0013 */
.L_x_7:
[----:B------:R-:W-:Y:S05]  /*02d0*/  BSYNC.RECONVERGENT B0 ;  /* 0x0000000000007941 */ /* 0x000fea0003800200 */
.L_x_6:
[----:B------:R-:W-:Y:S01]  /*02e0*/  DSETP.NEU.AND P0, PT, |R4|, +INF , PT ;  /* 0x7ff000000400742a */ /* 0x000fe20003f0d200 */
[----:B------:R-:W-:-:S13]  /*02f0*/  BSSY.RECONVERGENT B0, `(.L_x_8) ;  /* 0x000001b000007945 */ /* 0x000fda0003800200 */
[----:B------:R-:W-:Y:S01]  /*0300*/  @!P0 DMUL R18, RZ, R4 ;  /* 0x00000004ff128228 */ /* 0x000fe20000000000 */
[----:B------:R-:W-:Y:S01]  /*0310*/  @!P0 IMAD.MOV.U32 R3, RZ, RZ, 0x1 ;  /* 0x00000001ff038424 */ /* 0x000fe200078e00ff */
[----:B------:R-:W-:Y:S09]  /*0320*/  @!P0 BRA `(.L_x_9) ;  /* 0x00000000005c8947 */ /* 0x000ff20003800000 */
[----:B------:R-:W-:Y:S01]  /*0330*/  UMOV UR4, 0x6dc9c883 ;  /* 0x6dc9c88300047882 */ /* 0x000fe20000000000 */
[----:B------:R-:W-:Y:S01]  /*0340*/  UMOV UR5, 0x3fe45f30 ;  /* 0x3fe45f3000057882 */ /* 0x000fe20000000000 */
[C---:B------:R-:W-:Y:S01]  /*0350*/  DSETP.GE.AND P0, PT, |R4|.reuse, 2.14748364800000000000e+09, PT ;  /* 0x41e000000400742a */ /* 0x040fe20003f06200 */
[----:B------:R-:W-:Y:S01]  /*0360*/  BSSY.RECONVERGENT B1, `(.L_x_10) ;  /* 0x0000012000017945 */ /* 0x000fe20003800200 */
[----:B------:R-:W-:Y:S01]  /*0370*/  DMUL R8, R4, UR4 ;  /* 0x0000000404087c28 */ /* 0x000fe20008000000 */
[----:B------:R-:W-:Y:S01]  /*0380*/  UMOV UR4, 0x54442d18 ;  /* 0x54442d1800047882 */ /* 0x000fe20000000000 */
[----:B------:R-:W-:-:S04]  /*0390*/  UMOV UR5, 0x3ff921fb ;  /* 0x3ff921fb00057882 */ /* 0x000fc80000000000 */
[----:B------:R-:W0:Y:S08]  /*03a0*/  F2I.F64 R3, R8 ;  /* 0x0000000800037311 */ /* 0x000e300000301100 */
[----:B0-----:R-:W0:Y:S02]  /*03b0*/  I2F.F64 R18, R3 ;  /* 0x0000000300127312 */ /* 0x001e240000201c00 */
[----:B0-----:R-:W-:Y:S01]  /*03c0*/  DFMA R10, R18, -UR4, R4 ;  /* 0x80000004120a7c2b */ /* 0x001fe20008000004 */
[----:B------:R-:W-:Y:S01]  /*03d0*/  UMOV UR4, 0x33145c00 ;  /* 0x33145c0000047882 */ /* 0x000fe20000000000 */
[----:B------:R-:W-:-:S06]  /*03e0*/  UMOV UR5, 0x3c91a626 ;  /* 0x3c91a62600057882 */ /* 0x000fcc0000000000 */
[----:B------:R-:W-:Y:S01]  /*03f0*/  DFMA R10, R18, -UR4, R10 ;  /* 0x80000004120a7c2b */ /* 0x000fe2000800000a */
[----:B------:R-:W-:Y:S01]  /*0400*/  UMOV UR4, 0x252049c0 ;  /* 0x252049c000047882 */ /* 0x000fe20000000000 */
[----:B------:R-:W-:-:S06]  /*0410*/  UMOV UR5, 0x397b839a ;  /* 0x397b839a00057882 */ /* 0x000fcc0000000000 */
[----:B------:R-:W-:Y:S01]  /*0420*/  DFMA R18, R18, -UR4, R10 ;  /* 0x8000000412127c2b */ /* 0x000fe2000800000a */
[----:B------:R-:W-:Y:S10]  /*0430*/  @!P0 BRA `(.L_x_11) ;  /* 0x0000000000108947 */ /* 0x000ff40003800000 */
[----:B------:R-:W-:Y:S01]  /*0440*/  IMAD.MOV.U32 R6, RZ, RZ, R4 ;  /* 0x000000ffff067224 */ /* 0x000fe200078e0004 */
[----:B------:R-:W-:Y:S01]  /*0450*/  MOV R20, 0x480 ;  /* 0x0000048000147802 */ /* 0x000fe20000000f00 */
[----:B------:R-:W-:-:S07]  /*0460*/  IMAD.MOV.U32 R19, RZ, RZ, R5 ;  /* 0x000000ffff137224 */ /* 0x000fce00078e0005 */
[----:B------:R-:W-:Y:S05]  /*0470*/  CALL.REL.NOINC `($_Z9fftKernelP7double2ib$__internal_trig_reduction_slowpathd) ;  /* 0x00000018002c7944 */ /* 0x000fea0003c00000 */
.L_x_11:
[----:B------:R-:W-:Y:S05]  /*0480*/  BSYNC.RECONVERGENT B1 ;  /* 0x0000000000017941 */ /* 0x000fea0003800200 */
.L_x_10:
[----:B------:R-:W-:-:S07]  /*0490*/  VIADD R3, R3, 0x1 ;  /* 0x0000000103037836 */ /* 0x000fce0000000000 */
.L_x_9:
[----:B------:R-:W-:Y:S05]  /*04a0*/  BSYNC.RECONVERGENT B0 ;  /* 0x0000000000007941 */ /* 0x000fea0003800200 */
.L_x_8:
[----:B------:R-:W0:Y:S01]  /*04b0*/  LDCU.64 UR4, c[0x4][0x8] ;  /* 0x01000100ff0477ac */ /* 0x000e220008000a00 */
[----:B------:R-:W-:-:S05]  /*04c0*/  IMAD.SHL.U32 R6, R3, 0x40, RZ ;  /* 0x0000004003067824 */ /* 0x000fca00078e00ff */
[----:B------:R-:W-:-:S04]  /*04d0*/  LOP3.LUT R6, R6, 0x40, RZ, 0xc0, !PT ;  /* 0x0000004006067812 */ /* 0x000fc800078ec0ff */
[----:B0-----:R-:W-:-:S05]  /*04e0*/  IADD3 R26, P0, PT, R6, UR4, RZ ;  /* 0x00000004061a7c10 */ /* 0x001fca000ff1e0ff */
[----:B------:R-:W-:-:S05]  /*04f0*/  IMAD.X R27, RZ, RZ, UR5, P0 ;  /* 0x00000005ff1b7e24 */ /* 0x000fca00080e06ff */
[----:B------:R-:W2:Y:S04]  /*0500*/  LDG.E.128.CONSTANT R8, desc[UR10][R26.64] ;  /* 0x0000000a1a087981 */ /* 0x000ea8000c1e9d00 */
[----:B------:R-:W3:Y:S04]  /*0510*/  LDG.E.128.CONSTANT R12, desc[UR10][R26.64+0x10] ;  /* 0x0000100a1a0c7981 */ /* 0x000ee8000c1e9d00 */
[----:B------:R-:W4:Y:S01]  /*0520*/  LDG.E.128.CONSTANT R20, desc[UR10][R26.64+0x20] ;  /* 0x0000200a1a147981 */ /* 0x000f22000c1e9d00 */
[----:B------:R-:W-:Y:S01]  /*0530*/  LOP3.LUT R6, R3, 0x1, RZ, 0xc0, !PT ;  /* 0x0000000103067812 */ /* 0x000fe200078ec0ff */
[----:B------:R-:W-:Y:S01]  /*0540*/  IMAD.MOV.U32 R30, RZ, RZ, 0x20fd8164 ;  /* 0x20fd8164ff1e7424 */ /* 0x000fe200078e00ff */
[----:B------:R-:W-:Y:S01]  /*0550*/  DMUL R24, R18, R18 ;  /* 0x0000001212187228 */ /* 0x000fe20000000000 */
[----:B------:R-:W-:Y:S01]  /*0560*/  BSSY.RECONVERGENT B0, `(.L_x_12) ;  /* 0x000002c000007945 */ /* 0x000fe20003800200 */
[----:B------:R-:W-:Y:S01]  /*0570*/  ISETP.NE.U32.AND P0, PT, R6, 0x1, PT ;  /* 0x000000010600780c */ /* 0x000fe20003f05070 */
[----:B------:R-:W-:Y:S01]  /*0580*/  IMAD.MOV.U32 R6, RZ, RZ, 0x3da8ff83 ;  /* 0x3da8ff83ff067424 */ /* 0x000fe200078e00ff */
[----:B------:R-:W-:-:S02]  /*0590*/  DSETP.NEU.AND P1, PT, |R4|, +INF , PT ;  /* 0x7ff000000400742a */ /* 0x000fc40003f2d200 */
[----:B------:R-:W-:Y:S02]  /*05a0*/  FSEL R30, R30, -8.06006814911005101289e+34, !P0 ;  /* 0xf9785eba1e1e7808 */ /* 0x000fe40004000000 */
[----:B------:R-:W-:-:S10]  /*05b0*/  FSEL R31, -R6, 0.11223486810922622681, !P0 ;  /* 0x3de5db65061f7808 */ /* 0x000fd40004000100 */
[----:B------:R-:W-:Y:S01]  /*05c0*/  @!P1 IMAD.MOV.U32 R6, RZ, RZ, RZ ;  /* 0x000000ffff069224 */ /* 0x000fe200078e00ff */
[----:B--2---:R-:W-:-:S08]  /*05d0*/  DFMA R8, R24, R30, R8 ;  /* 0x0000001e1808722b */ /* 0x004fd00000000008 */
[----:B------:R-:W-:-:S08]  /*05e0*/  DFMA R8, R24, R8, R10 ;  /* 0x000000081808722b */ /* 0x000fd0000000000a */
[----:B---3--:R-:W-:-:S08]  /*05f0*/  DFMA R8, R24, R8, R12 ;  /* 0x000000081808722b */ /* 0x008fd0000000000c */
[----:B------:R-:W-:-:S08]  /*0600*/  DFMA R8, R24, R8, R14 ;  /* 0x000000081808722b */ /* 0x000fd0000000000e */
[----:B----4-:R-:W-:-:S08]  /*0610*/  DFMA R8, R24, R8, R20 ;  /* 0x000000081808722b */ /* 0x010fd00000000014 */
[----:B------:R-:W-:-:S08]  /*0620*/  DFMA R8, R24, R8, R22 ;  /* 0x000000081808722b */ /* 0x000fd00000000016 */
[----:B------:R-:W-:Y:S02]  /*0630*/  DFMA R18, R8, R18, R18 ;  /* 0x000000120812722b */ /* 0x000fe40000000012 */
[----:B------:R-:W-:-:S10]  /*0640*/  DFMA R8, R24, R8, 1 ;  /* 0x3ff000001808742b */ /* 0x000fd40000000008 */
[----:B------:R-:W-:Y:S02]  /*0650*/  FSEL R10, R8, R18, !P0 ;  /* 0x00000012080a7208 */ /* 0x000fe40004000000 */
[----:B------:R-:W-:Y:S01]  /*0660*/  FSEL R11, R9, R19, !P0 ;  /* 0x00000013090b7208 */ /* 0x000fe20004000000 */
[----:B------:R-:W-:Y:S01]  /*0670*/  @!P1 DMUL R18, RZ, R4 ;  /* 0x00000004ff129228 */ /* 0x000fe20000000000 */
[----:B------:R-:W-:-:S04]  /*0680*/  LOP3.LUT P0, RZ, R3, 0x2, RZ, 0xc0, !PT ;  /* 0x0000000203ff7812 */ /* 0x000fc8000780c0ff */
[----:B------:R-:W-:-:S10]  /*0690*/  DADD R8, RZ, -R10 ;  /* 0x00000000ff087229 */ /* 0x000fd4000000080a */
[----:B------:R-:W-:Y:S02]  /*06a0*/  FSEL R22, R10, R8, !P0 ;  /* 0x000000080a167208 */ /* 0x000fe40004000000 */
[----:B------:R-:W-:Y:S01]  /*06b0*/  FSEL R23, R11, R9, !P0 ;  /* 0x000000090b177208 */ /* 0x000fe20004000000 */
[----:B------:R-:W-:Y:S06]  /*06c0*/  @!P1 BRA `(.L_x_13) ;  /* 0x0000000000549947 */ /* 0x000fec0003800000 */
[----:B------:R-:W-:Y:S01]  /*06d0*/  UMOV UR4, 0x6dc9c883 ;  /* 0x6dc9c88300047882 */ /* 0x000fe20000000000 */
[----:B------:R-:W-:Y:S01]  /*06e0*/  UMOV UR5, 0x3fe45f30 ;  /* 0x3fe45f3000057882 */ /* 0x000fe20000000000 */
[C---:B------:R-:W-:Y:S02]  /*06f0*/  DSETP.GE.AND P0, PT, |R4|.reuse, 2.14748364800000000000e+09, PT ;  /* 0x41e000000400742a */ /* 0x040fe40003f06200 */
        /* <DEDUP_REMOVED lines=17> */
[----:B------:R-:W-:-:S07]  /*0810*/  IMAD.MOV.U32 R6, RZ, RZ, R3 ;  /* 0x000000ffff067224 */ /* 0x000fce00078e0003 */
.L_x_13:
[----:B------:R-:W-:Y:S05]  /*0820*/  BSYNC.RECONVERGENT B0 ;  /* 0x0000000000007941 */ /* 0x000fea0003800200 */
.L_x_12:
[----:B------:R-:W0:Y:S01]  /*0830*/  LDCU UR4, c[0x0][0x388] ;  /* 0x00007100ff0477ac */ /* 0x000e220008000800 */
[----:B------:R-:W-:Y:S01]  /*0840*/  BSSY.RECONVERGENT B0, `(.L_x_14) ;  /* 0x00000ec000007945 */ /* 0x000fe20003800200 */
[----:B0-----:R-:W-:-:S05]  /*0850*/  IMAD.U32 R9, RZ, RZ, UR4 ;  /* 0x00000004ff097e24 */ /* 0x001fca000f8e00ff */
[----:B------:R-:W-:-:S13]  /*0860*/  ISETP.GE.AND P0, PT, R16, R9, PT ;  /* 0x000000091000720c */ /* 0x000fda0003f06270 */
[----:B------:R-:W-:Y:S05]  /*0870*/  @P0 BRA `(.L_x_15) ;  /* 0x0000000c00a00947 */ /* 0x000fea0003800000 */
        /* <DEDUP_REMOVED lines=10> */
[----:B------:R-:W-:-:S02]  /*0920*/  DMUL R4, R18, R18 ;  /* 0x0000001212047228 */ /* 0x000fc40000000000 */
[----:B------:R-:W-:Y:S01]  /*0930*/  ISETP.NE.U32.AND P0, PT, R3, 0x1, PT ;  /* 0x000000010300780c */ /* 0x000fe20003f05070 */
[----:B------:R-:W-:-:S03]  /*0940*/  IMAD.MOV.U32 R3, RZ, RZ, 0x3da8ff83 ;  /* 0x3da8ff83ff037424 */ /* 0x000fc600078e00ff */
[----:B------:R-:W-:Y:S02]  /*0950*/  FSEL R30, R30, -8.06006814911005101289e+34, !P0 ;  /* 0xf9785eba1e1e7808 */ /* 0x000fe40004000000 */
[----:B------:R-:W-:Y:S02]  /*0960*/  FSEL R31, -R3, 0.11223486810922622681, !P0 ;  /* 0x3de5db65031f7808 */ /* 0x000fe40004000100 */
[----:B------:R-:W-:-:S04]  /*0970*/  SHF.R.S32.HI R3, RZ, 0x1, R0 ;  /* 0x00000001ff037819 */ /* 0x000fc80000011400 */
        /* <DEDUP_REMOVED lines=10> */
[----:B------:R-:W-:Y:S01]  /*0a20*/  IMAD.MOV.U32 R5, RZ, RZ, R16 ;  /* 0x000000ffff057224 */ /* 0x000fe200078e0010 */
[----:B------:R-:W-:Y:S02]  /*0a30*/  LOP3.LUT R4, R3, 0x7ffffffc, RZ, 0xc0, !PT ;  /* 0x7ffffffc03047812 */ /* 0x000fe400078ec0ff */
[----:B------:R-:W-:Y:S02]  /*0a40*/  LOP3.LUT P0, RZ, R6, 0x2, RZ, 0xc0, !PT ;  /* 0x0000000206ff7812 */ /* 0x000fe4000780c0ff */
[----:B------:R-:W-:Y:S01]  /*0a50*/  DADD R8, RZ, -R10 ;  /* 0x00000000ff087229 */ /* 0x000fe2000000080a */
[----:B------:R-:W-:-:S09]  /*0a60*/  IMAD.MOV R6, RZ, RZ, -R4 ;  /* 0x000000ffff067224 */ /* 0x000fd200078e0a04 */
[----:B------:R-:W-:Y:S02]  /*0a70*/  FSEL R24, R10, R8, !P0 ;  /* 0x000000080a187208 */ /* 0x000fe40004000000 */
[----:B------:R-:W-:-:S07]  /*0a80*/  FSEL R25, R11, R9, !P0 ;  /* 0x000000090b197208 */ /* 0x000fce0004000000 */
.L_x_21:
[----:B------:R-:W-:Y:S01]  /*0a90*/  ISETP.GE.AND P0, PT, R3, 0x1, PT ;  /* 0x000000010300780c */ /* 0x000fe20003f06270 */
[----:B------:R-:W-:-:S12]  /*0aa0*/  BSSY.RECONVERGENT B1, `(.L_x_16) ;  /* 0x00000c0000017945 */ /* 0x000fd80003800200 */
[----:B------:R-:W-:Y:S05]  /*0ab0*/  @!P0 BRA `(.L_x_17) ;  /* 0x0000000800f88947 */ /* 0x000fea0003800000 */
[----:B------:R-:W-:Y:S01]  /*0ac0*/  ISETP.GE.U32.AND P0, PT, R3, 0x4, PT ;  /* 0x000000040300780c */ /* 0x000fe20003f06070 */
[----:B------:R-:W-:Y:S01]  /*0ad0*/  IMAD.MOV.U32 R17, RZ, RZ, RZ ;  /* 0x000000ffff117224 */ /* 0x000fe200078e00ff */
[----:B------:R-:W-:Y:S01]  /*0ae0*/  CS2R R34, SRZ ;  /* 0x0000000000227805 */ /* 0x000fe2000001ff00 */
[----:B------:R-:W-:Y:S02]  /*0af0*/  IMAD.MOV.U32 R32, RZ, RZ, 0x0 ;  /* 0x00000000ff207424 */ /* 0x000fe400078e00ff */
[----:B------:R-:W-:-:S08]  /*0b00*/  IMAD.MOV.U32 R33, RZ, RZ, 0x3ff00000 ;  /* 0x3ff00000ff217424 */ /* 0x000fd000078e00ff */
[----:B------:R-:W-:Y:S05]  /*0b10*/  @!P0 BRA `(.L_x_18) ;  /* 0x0000000400948947 */ /* 0x000fea0003800000 */
[----:B------:R-:W0:Y:S01]  /*0b20*/  S2UR UR5, SR_CgaCtaId ;  /* 0x00000000000579c3 */ /* 0x000e220000008800 */
[----:B------:R-:W-:Y:S01]  /*0b30*/  UMOV UR4, 0x400 ;  /* 0x0000040000047882 */ /* 0x000fe20000000000 */
[--C-:B------:R-:W-:Y:S01]  /*0b40*/  IMAD.IADD R20, R3, 0x1, R5.reuse ;  /* 0x0000000103147824 */ /* 0x100fe200078e0205 */
[----:B------:R-:W-:Y:S01]  /*0b50*/  CS2R R34, SRZ ;  /* 0x0000000000227805 */ /* 0x000fe2000001ff00 */
[----:B------:R-:W-:Y:S02]  /*0b60*/  IMAD.MOV.U32 R18, RZ, RZ, R5 ;  /* 0x000000ffff127224 */ /* 0x000fe400078e0005 */
[----:B------:R-:W-:Y:S02]  /*0b70*/  IMAD.MOV.U32 R17, RZ, RZ, R6 ;  /* 0x000000ffff117224 */ /* 0x000fe400078e0006 */
[----:B------:R-:W-:Y:S02]  /*0b80*/  IMAD.MOV.U32 R32, RZ, RZ, 0x0 ;  /* 0x00000000ff207424 */ /* 0x000fe400078e00ff */
[----:B------:R-:W-:Y:S01]  /*0b90*/  IMAD.MOV.U32 R33, RZ, RZ, 0x3ff00000 ;  /* 0x3ff00000ff217424 */ /* 0x000fe200078e00ff */
[----:B0-----:R-:W-:-:S04]  /*0ba0*/  ULEA UR4, UR5, UR4, 0x18 ;  /* 0x0000000405047291 */ /* 0x001fc8000f8ec0ff */
[----:B------:R-:W-:-:S06]  /*0bb0*/  UIADD3 UR4, UPT, UPT, UR4, 0x20, URZ ;  /* 0x0000002004047890 */ /* 0x000fcc000fffe0ff */
[----:B------:R-:W-:-:S07]  /*0bc0*/  IMAD.U32 R19, RZ, RZ, UR4 ;  /* 0x00000004ff137e24 */ /* 0x000fce000f8e00ff */
.L_x_19:
[----:B------:R-:W-:-:S05]  /*0bd0*/  IMAD.WIDE R30, R20, 0x10, R28 ;  /* 0x00000010141e7825 */ /* 0x000fca00078e021c */
[----:B------:R-:W2:Y:S01]  /*0be0*/  LDG.E.128 R8, desc[UR10][R30.64+-0x20] ;  /* 0xffffe00a1e087981 */ /* 0x000ea2000c1e1d00 */
[----:B------:R-:W-:Y:S05]  /*0bf0*/  WARPSYNC.ALL ;  /* 0x0000000000007948 */ /* 0x000fea0003800000 */
[----:B------:R-:W-:Y:S01]  /*0c00*/  IMAD.WIDE R26, R18, 0x10, R28 ;  /* 0x00000010121a7825 */ /* 0x000fe200078e021c */
[----:B--2---:R0:W-:Y:S01]  /*0c10*/  STS.128 [R19+-0x20], R8 ;  /* 0xffffe00813007388 */ /* 0x0041e20000000c00 */
[----:B------:R-:W-:Y:S06]  /*0c20*/  BAR.SYNC.DEFER_BLOCKING 0x0 ;  /* 0x0000000000007b1d */ /* 0x000fec0000010000 */
[----:B0-----:R-:W2:Y:S04]  /*0c30*/  LDG.E.128 R8, desc[UR10][R26.64+-0x20] ;  /* 0xffffe00a1a087981 */ /* 0x001ea8000c1e1d00 */
[----:B------:R-:W0:Y:S02]  /*0c40*/  LDS.128 R12, [R19+-0x20] ;  /* 0xffffe000130c7984 */ /* 0x000e240000000c00 */
[----:B0-----:R-:W-:-:S02]  /*0c50*/  DMUL R38, R14, R34 ;  /* 0x000000220e267228 */ /* 0x001fc40000000000 */
[----:B------:R-:W-:-:S06]  /*0c60*/  DMUL R36, R14, R32 ;  /* 0x000000200e247228 */ /* 0x000fcc0000000000 */
[C---:B------:R-:W-:Y:S02]  /*0c70*/  DFMA R14, R12.reuse, R32, -R38 ;  /* 0x000000200c0e722b */ /* 0x040fe40000000826 */
[----:B------:R-:W-:-:S06]  /*0c80*/  DFMA R36, R12, R34, R36 ;  /* 0x000000220c24722b */ /* 0x000fcc0000000024 */
[C-C-:B--2---:R-:W-:Y:S02]  /*0c90*/  DADD R12, R8.reuse, R14.reuse ;  /* 0x00000000080c7229 */ /* 0x144fe4000000000e */
[----:B------:R-:W-:Y:S02]  /*0ca0*/  DADD R8, R8, -R14 ;  /* 0x0000000008087229 */ /* 0x000fe4000000080e */
[C-C-:B------:R-:W-:Y:S02]  /*0cb0*/  DADD R14, R10.reuse, R36.reuse ;  /* 0x000000000a0e7229 */ /* 0x140fe40000000024 */
[----:B------:R-:W-:-:S05]  /*0cc0*/  DADD R10, R10, -R36 ;  /* 0x000000000a0a7229 */ /* 0x000fca0000000824 */
[----:B------:R-:W-:Y:S04]  /*0cd0*/  STG.E.128 desc[UR10][R26.64+-0x20], R12 ;  /* 0xffffe00c1a007986 */ /* 0x000fe8000c101d0a */
[----:B------:R0:W-:Y:S01]  /*0ce0*/  STG.E.128 desc[UR10][R30.64+-0x20], R8 ;  /* 0xffffe0081e007986 */ /* 0x0001e2000c101d0a */
[----:B------:R-:W-:Y:S06]  /*0cf0*/  BAR.SYNC.DEFER_BLOCKING 0x0 ;  /* 0x0000000000007b1d */ /* 0x000fec0000010000 */
[----:B0-----:R-:W2:Y:S01]  /*0d00*/  LDG.E.128 R8, desc[UR10][R30.64+-0x10] ;  /* 0xfffff00a1e087981 */ /* 0x001ea2000c1e1d00 */
[----:B------:R-:W-:-:S02]  /*0d10*/  DMUL R36, R22, R34 ;  /* 0x0000002216247228 */ /* 0x000fc40000000000 */
[C---:B------:R-:W-:Y:S01]  /*0d20*/  DMUL R38, R24.reuse, R34 ;  /* 0x0000002218267228 */ /* 0x040fe20000000000 */
[----:B--2---:R0:W-:Y:S01]  /*0d30*/  STS.128 [R19+-0x10], R8 ;  /* 0xfffff00813007388 */ /* 0x0041e20000000c00 */
[----:B------:R-:W-:Y:S06]  /*0d40*/  BAR.SYNC.DEFER_BLOCKING 0x0 ;  /* 0x0000000000007b1d */ /* 0x000fec0000010000 */
[----:B0-----:R-:W2:Y:S01]  /*0d50*/  LDG.E.128 R8, desc[UR10][R26.64+-0x10] ;  /* 0xfffff00a1a087981 */ /* 0x001ea2000c1e1d00 */
[-C--:B------:R-:W-:Y:S02]  /*0d60*/  DFMA R34, R24, R32.reuse, R36 ;  /* 0x000000201822722b */ /* 0x080fe40000000024 */
[----:B------:R-:W-:Y:S01]  /*0d70*/  DFMA R32, R22, R32, -R38 ;  /* 0x000000201620722b */ /* 0x000fe20000000826 */
[----:B------:R-:W0:Y:S05]  /*0d80*/  LDS.128 R12, [R19+-0x10] ;  /* 0xfffff000130c7984 */ /* 0x000e2a0000000c00 */
[----:B0-----:R-:W-:-:S02]  /*0d90*/  DMUL R38, R34, R14 ;  /* 0x0000000e22267228 */ /* 0x001fc40000000000 */
[----:B------:R-:W-:-:S06]  /*0da0*/  DMUL R36, R32, R14 ;  /* 0x0000000e20247228 */ /* 0x000fcc0000000000 */
[-C--:B------:R-:W-:Y:S02]  /*0db0*/  DFMA R14, R32, R12.reuse, -R38 ;  /* 0x0000000c200e722b */ /* 0x080fe40000000826 */
        /* <DEDUP_REMOVED lines=11> */
[----:B--2---:R0:W-:Y:S01]  /*0e70*/  STS.128 [R19], R8 ;  /* 0x0000000813007388 */ /* 0x0041e20000000c00 */
[----:B------:R-:W-:Y:S06]  /*0e80*/  BAR.SYNC.DEFER_BLOCKING 0x0 ;  /* 0x0000000000007b1d */ /* 0x000fec0000010000 */
[----:B0-----:R-:W2:Y:S01]  /*0e90*/  LDG.E.128 R8, desc[UR10][R26.64] ;  /* 0x0000000a1a087981 */ /* 0x001ea2000c1e1d00 */
[-C--:B------:R-:W-:Y:S02]  /*0ea0*/  DFMA R34, R24, R32.reuse, R36 ;  /* 0x000000201822722b */ /* 0x080fe40000000024 */
[----:B------:R-:W-:Y:S01]  /*0eb0*/  DFMA R32, R22, R32, -R38 ;  /* 0x000000201620722b */ /* 0x000fe20000000826 */
[----:B------:R-:W0:Y:S05]  /*0ec0*/  LDS.128 R12, [R19] ;  /* 0x00000000130c7984 */ /* 0x000e2a0000000c00 */
        /* <DEDUP_REMOVED lines=14> */
[----:B--2---:R0:W-:Y:S01]  /*0fb0*/  STS.128 [R19+0x10], R8 ;  /* 0x0000100813007388 */ /* 0x0041e20000000c00 */
[----:B------:R-:W-:Y:S06]  /*0fc0*/  BAR.SYNC.DEFER_BLOCKING 0x0 ;  /* 0x0000000000007b1d */ /* 0x000fec0000010000 */
[----:B0-----:R-:W2:Y:S01]  /*0fd0*/  LDG.E.128 R8, desc[UR10][R26.64+0x10] ;  /* 0x0000100a1a087981 */ /* 0x001ea2000c1e1d00 */
[-C--:B------:R-:W-:Y:S01]  /*0fe0*/  DFMA R34, R22, R32.reuse, -R38 ;  /* 0x000000201622722b */ /* 0x080fe20000000826 */
[----:B------:R-:W-:Y:S01]  /*0ff0*/  VIADD R17, R17, 0x4 ;  /* 0x0000000411117836 */ /* 0x000fe20000000000 */
[----:B------:R-:W-:Y:S01]  /*1000*/  DFMA R32, R24, R32, R36 ;  /* 0x000000201820722b */ /* 0x000fe20000000024 */
[----:B------:R0:W1:Y:S01]  /*1010*/  LDS.128 R12, [R19+0x10] ;  /* 0x00001000130c7984 */ /* 0x0000620000000c00 */
[----:B------:R-:W-:-:S02]  /*1020*/  VIADD R20, R20, 0x4 ;  /* 0x0000000414147836 */ /* 0x000fc40000000000 */
[----:B------:R-:W-:Y:S01]  /*1030*/  ISETP.NE.AND P0, PT, R17, RZ, PT ;  /* 0x000000ff1100720c */ /* 0x000fe20003f05270 */
[----:B------:R-:W-:Y:S02]  /*1040*/  VIADD R18, R18, 0x4 ;  /* 0x0000000412127836 */ /* 0x000fe40000000000 */
[----:B0-----:R-:W-:Y:S01]  /*1050*/  VIADD R19, R19, 0x40 ;  /* 0x0000004013137836 */ /* 0x001fe20000000000 */
[-C--:B-1----:R-:W-:Y:S02]  /*1060*/  DMUL R38, R34, R14.reuse ;  /* 0x0000000e22267228 */ /* 0x082fe40000000000 */
[----:B------:R-:W-:-:S06]  /*1070*/  DMUL R36, R32, R14 ;  /* 0x0000000e20247228 */ /* 0x000fcc0000000000 */
[-C--:B------:R-:W-:Y:S02]  /*1080*/  DFMA R38, R32, R12.reuse, R38 ;  /* 0x0000000c2026722b */ /* 0x080fe40000000026 */
[----:B------:R-:W-:-:S06]  /*1090*/  DFMA R36, R34, R12, -R36 ;  /* 0x0000000c2224722b */ /* 0x000fcc0000000824 */
[----:B--2---:R-:W-:Y:S02]  /*10a0*/  DADD R14, R10, R38 ;  /* 0x000000000a0e7229 */ /* 0x004fe40000000026 */
[----:B------:R-:W-:Y:S02]  /*10b0*/  DADD R12, R8, R36 ;  /* 0x00000000080c7229 */ /* 0x000fe40000000024 */
[----:B------:R-:W-:Y:S02]  /*10c0*/  DADD R10, R10, -R38 ;  /* 0x000000000a0a7229 */ /* 0x000fe40000000826 */
[----:B------:R-:W-:Y:S02]  /*10d0*/  DADD R8, R8, -R36 ;  /* 0x0000000008087229 */ /* 0x000fe40000000824 */
[-C--:B------:R-:W-:Y:S01]  /*10e0*/  DMUL R36, R24, R32.reuse ;  /* 0x0000002018247228 */ /* 0x080fe20000000000 */
[----:B------:R-:W-:Y:S04]  /*10f0*/  STG.E.128 desc[UR10][R26.64+0x10], R12 ;  /* 0x0000100c1a007986 */ /* 0x000fe8000c101d0a */
[----:B------:R0:W-:Y:S02]  /*1100*/  STG.E.128 desc[UR10][R30.64+0x10], R8 ;  /* 0x000010081e007986 */ /* 0x0001e4000c101d0a */
[----:B0-----:R-:W-:-:S02]  /*1110*/  DMUL R8, R22, R32 ;  /* 0x0000002016087228 */ /* 0x001fc40000000000 */
[----:B------:R-:W-:-:S06]  /*1120*/  DFMA R32, R22, R34, -R36 ;  /* 0x000000221620722b */ /* 0x000fcc0000000824 */
[----:B------:R-:W-:Y:S01]  /*1130*/  DFMA R34, R24, R34, R8 ;  /* 0x000000221822722b */ /* 0x000fe20000000008 */
[----:B------:R-:W-:Y:S06]  /*1140*/  BAR.SYNC.DEFER_BLOCKING 0x0 ;  /* 0x0000000000007b1d */ /* 0x000fec0000010000 */
[----:B------:R-:W-:Y:S05]  /*1150*/  @P0 BRA `(.L_x_19) ;  /* 0xfffffff8009c0947 */ /* 0x000fea000383ffff */
[----:B------:R-:W-:-:S07]  /*1160*/  IMAD.MOV.U32 R17, RZ, RZ, R4 ;  /* 0x000000ffff117224 */ /* 0x000fce00078e0004 */
.L_x_18:
[----:B------:R-:W-:-:S13]  /*1170*/  LOP3.LUT P0, R8, R0, 0x6, RZ, 0xc0, !PT ;  /* 0x0000000600087812 */ /* 0x000fda000780c0ff */
[----:B------:R-:W-:Y:S05]  /*1180*/  @!P0 BRA `(.L_x_17) ;  /* 0x0000000400448947 */ /* 0x000fea0003800000 */
[----:B------:R-:W-:Y:S02]  /*1190*/  ISETP.NE.AND P0, PT, R8, 0x2, PT ;  /* 0x000000020800780c */ /* 0x000fe40003f05270 */
[----:B------:R-:W-:-:S11]  /*11a0*/  LOP3.LUT P1, RZ, R0, 0x2, RZ, 0xc0, !PT ;  /* 0x0000000200ff7812 */ /* 0x000fd6000782c0ff */
[----:B------:R-:W-:Y:S05]  /*11b0*/  @!P0 BRA `(.L_x_20) ;  /* 0x0000000000cc8947 */ /* 0x000fea0003800000 */
[----:B------:R-:W0:Y:S01]  /*11c0*/  LDC.64 R20, c[0x0][0x380] ;  /* 0x0000e000ff147b82 */ /* 0x000e220000000a00 */
[----:B------:R-:W-:-:S04]  /*11d0*/  IMAD.IADD R12, R17, 0x1, R5 ;  /* 0x00000001110c7824 */ /* 0x000fc800078e0205 */
[----:B------:R-:W-:-:S04]  /*11e0*/  IMAD.IADD R27, R3, 0x1, R12 ;  /* 0x00000001031b7824 */ /* 0x000fc800078e020c */
[----:B0-----:R-:W-:-:S05]  /*11f0*/  IMAD.WIDE R26, R27, 0x10, R20 ;  /* 0x000000101b1a7825 */ /* 0x001fca00078e0214 */
[----:B------:R-:W2:Y:S01]  /*1200*/  LDG.E.128 R8, desc[UR10][R26.64] ;  /* 0x0000000a1a087981 */ /* 0x000ea2000c1e1d00 */
[----:B------:R-:W0:Y:S01]  /*1210*/  S2UR UR5, SR_CgaCtaId ;  /* 0x00000000000579c3 */ /* 0x000e220000008800 */
[----:B------:R-:W-:Y:S01]  /*1220*/  UMOV UR4, 0x400 ;  /* 0x0000040000047882 */ /* 0x000fe20000000000 */
[----:B------:R-:W-:Y:S01]  /*1230*/  IMAD.WIDE R20, R12, 0x10, R20 ;  /* 0x000000100c147825 */ /* 0x000fe200078e0214 */
[----:B0-----:R-:W-:-:S06]  /*1240*/  ULEA UR4, UR5, UR4, 0x18 ;  /* 0x0000000405047291 */ /* 0x001fcc000f8ec0ff */
[----:B------:R-:W-:Y:S01]  /*1250*/  LEA R18, R17, UR4, 0x4 ;  /* 0x0000000411127c11 */ /* 0x000fe2000f8e20ff */
[----:B------:R-:W-:Y:S05]  /*1260*/  WARPSYNC.ALL ;  /* 0x0000000000007948 */ /* 0x000fea0003800000 */
[----:B--2---:R0:W-:Y:S01]  /*1270*/  STS.128 [R18], R8 ;  /* 0x0000000812007388 */ /* 0x0041e20000000c00 */
[----:B------:R-:W-:Y:S06]  /*1280*/  BAR.SYNC.DEFER_BLOCKING 0x0 ;  /* 0x0000000000007b1d */ /* 0x000fec0000010000 */
[----:B0-----:R-:W2:Y:S04]  /*1290*/  LDG.E.128 R8, desc[UR10][R20.64] ;  /* 0x0000000a14087981 */ /* 0x001ea8000c1e1d00 */
[----:B------:R-:W0:Y:S02]  /*12a0*/  LDS.128 R12, [R18] ;  /* 0x00000000120c7984 */ /* 0x000e240000000c00 */
        /* <DEDUP_REMOVED lines=11> */
[----:B0-----:R-:W2:Y:S04]  /*1360*/  LDG.E.128 R8, desc[UR10][R26.64+0x10] ;  /* 0x0000100a1a087981 */ /* 0x001ea8000c1e1d00 */
[----:B--2---:R0:W-:Y:S01]  /*1370*/  STS.128 [R18+0x10], R8 ;  /* 0x0000100812007388 */ /* 0x0041e20000000c00 */
[----:B------:R-:W-:Y:S06]  /*1380*/  BAR.SYNC.DEFER_BLOCKING 0x0 ;  /* 0x0000000000007b1d */ /* 0x000fec0000010000 */
[----:B0-----:R-:W2:Y:S01]  /*1390*/  LDG.E.128 R8, desc[UR10][R20.64+0x10] ;  /* 0x0000100a14087981 */ /* 0x001ea2000c1e1d00 */
[----:B------:R-:W-:-:S03]  /*13a0*/  VIADD R17, R17, 0x2 ;  /* 0x0000000211117836 */ /* 0x000fc60000000000 */
[----:B------:R0:W1:Y:S02]  /*13b0*/  LDS.128 R12, [R18+0x10] ;  /* 0x00001000120c7984 */ /* 0x0000640000000c00 */
[-C--:B0-----:R-:W-:Y:S02]  /*13c0*/  DMUL R18, R22, R34.reuse ;  /* 0x0000002216127228 */ /* 0x081fe40000000000 */
[----:B------:R-:W-:-:S06]  /*13d0*/  DMUL R34, R24, R34 ;  /* 0x0000002218227228 */ /* 0x000fcc0000000000 */
[-C--:B------:R-:W-:Y:S02]  /*13e0*/  DFMA R18, R24, R32.reuse, R18 ;  /* 0x000000201812722b */ /* 0x080fe40000000012 */
[----:B------:R-:W-:-:S06]  /*13f0*/  DFMA R34, R22, R32, -R34 ;  /* 0x000000201622722b */ /* 0x000fcc0000000822 */
[-C--:B-1----:R-:W-:Y:S02]  /*1400*/  DMUL R32, R18, R14.reuse ;  /* 0x0000000e12207228 */ /* 0x082fe40000000000 */
[----:B------:R-:W-:-:S06]  /*1410*/  DMUL R30, R34, R14 ;  /* 0x0000000e221e7228 */ /* 0x000fcc0000000000 */
[-C--:B------:R-:W-:Y:S02]  /*1420*/  DFMA R14, R34, R12.reuse, -R32 ;  /* 0x0000000c220e722b */ /* 0x080fe40000000820 */
[----:B------:R-:W-:Y:S02]  /*1430*/  DFMA R30, R18, R12, R30 ;  /* 0x0000000c121e722b */ /* 0x000fe4000000001e */
[-C--:B------:R-:W-:Y:S02]  /*1440*/  DMUL R32, R24, R18.reuse ;  /* 0x0000001218207228 */ /* 0x080fe40000000000 */
[----:B------:R-:W-:-:S06]  /*1450*/  DMUL R18, R22, R18 ;  /* 0x0000001216127228 */ /* 0x000fcc0000000000 */
[-C--:B------:R-:W-:Y:S02]  /*1460*/  DFMA R32, R22, R34.reuse, -R32 ;  /* 0x000000221620722b */ /* 0x080fe40000000820 */
[----:B------:R-:W-:Y:S02]  /*1470*/  DFMA R34, R24, R34, R18 ;  /* 0x000000221822722b */ /* 0x000fe40000000012 */
[C-C-:B--2---:R-:W-:Y:S02]  /*1480*/  DADD R12, R8.reuse, R14.reuse ;  /* 0x00000000080c7229 */ /* 0x144fe4000000000e */
[----:B------:R-:W-:Y:S02]  /*1490*/  DADD R8, R8, -R14 ;  /* 0x0000000008087229 */ /* 0x000fe4000000080e */
[C-C-:B------:R-:W-:Y:S02]  /*14a0*/  DADD R14, R10.reuse, R30.reuse ;  /* 0x000000000a0e7229 */ /* 0x140fe4000000001e */
[----:B------:R-:W-:-:S05]  /*14b0*/  DADD R10, R10, -R30 ;  /* 0x000000000a0a7229 */ /* 0x000fca000000081e */
[----:B------:R0:W-:Y:S04]  /*14c0*/  STG.E.128 desc[UR10][R20.64+0x10], R12 ;  /* 0x0000100c14007986 */ /* 0x0001e8000c101d0a */
[----:B------:R0:W-:Y:S01]  /*14d0*/  STG.E.128 desc[UR10][R26.64+0x10], R8 ;  /* 0x000010081a007986 */ /* 0x0001e2000c101d0a */
[----:B------:R-:W-:Y:S06]  /*14e0*/  BAR.SYNC.DEFER_BLOCKING 0x0 ;  /* 0x0000000000007b1d */ /* 0x000fec0000010000 */
.L_x_20:
[----:B------:R-:W-:Y:S05]  /*14f0*/  @!P1 BRA `(.L_x_17) ;  /* 0x0000000000689947 */ /* 0x000fea0003800000 */
[----:B------:R-:W1:Y:S01]  /*1500*/  LDC.64 R18, c[0x0][0x380] ;  /* 0x0000e000ff127b82 */ /* 0x000e620000000a00 */
[----:B0-----:R-:W-:-:S04]  /*1510*/  IMAD.IADD R12, R17, 0x1, R5 ;  /* 0x00000001110c7824 */ /* 0x001fc800078e0205 */
[----:B------:R-:W-:-:S04]  /*1520*/  IMAD.IADD R21, R3, 0x1, R12 ;  /* 0x0000000103157824 */ /* 0x000fc800078e020c */
[----:B-1----:R-:W-:-:S05]  /*1530*/  IMAD.WIDE R20, R21, 0x10, R18 ;  /* 0x0000001015147825 */ /* 0x002fca00078e0212 */
        /* <DEDUP_REMOVED lines=13> */
[C---:B------:R-:W-:Y:S02]  /*1610*/  DFMA R26, R12.reuse, R34, R26 ;  /* 0x000000220c1a722b */ /* 0x040fe4000000001a */
[----:B------:R-:W-:-:S06]  /*1620*/  DFMA R32, R12, R32, -R14 ;  /* 0x000000200c20722b */ /* 0x000fcc000000080e */
[----:B--2---:R-:W-:Y:S02]  /*1630*/  DADD R14, R10, R26 ;  /* 0x000000000a0e7229 */ /* 0x004fe4000000001a */
[----:B------:R-:W-:Y:S02]  /*1640*/  DADD R12, R8, R32 ;  /* 0x00000000080c7229 */ /* 0x000fe40000000020 */
[----:B------:R-:W-:Y:S02]  /*1650*/  DADD R10, R10, -R26 ;  /* 0x000000000a0a7229 */ /* 0x000fe4000000081a */
[----:B------:R-:W-:-:S03]  /*1660*/  DADD R8, R8, -R32 ;  /* 0x0000000008087229 */ /* 0x000fc60000000820 */
[----:B------:R1:W-:Y:S04]  /*1670*/  STG.E.128 desc[UR10][R18.64], R12 ;  /* 0x0000000c12007986 */ /* 0x0003e8000c101d0a */
[----:B------:R1:W-:Y:S01]  /*1680*/  STG.E.128 desc[UR10][R20.64], R8 ;  /* 0x0000000814007986 */ /* 0x0003e2000c101d0a */
[----:B------:R-:W-:Y:S06]  /*1690*/  BAR.SYNC.DEFER_BLOCKING 0x0 ;  /* 0x0000000000007b1d */ /* 0x000fec0000010000 */
.L_x_17:
[----:B------:R-:W-:Y:S05]  /*16a0*/  BSYNC.RECONVERGENT B1 ;  /* 0x0000000000017941 */ /* 0x000fea0003800200 */
.L_x_16:
[----:B------:R-:W0:Y:S01]  /*16b0*/  LDCU UR4, c[0x0][0x388] ;  /* 0x00007100ff0477ac */ /* 0x000e220008000800 */
[----:B------:R-:W-:Y:S02]  /*16c0*/  IMAD R5, R7, R0, R5 ;  /* 0x0000000007057224 */ /* 0x000fe400078e0205 */
[----:B01----:R-:W-:-:S05]  /*16d0*/  IMAD.U32 R9, RZ, RZ, UR4 ;  /* 0x00000004ff097e24 */ /* 0x003fca000f8e00ff */
[----:B------:R-:W-:-:S13]  /*16e0*/  ISETP.GE.AND P0, PT, R5, R9, PT ;  /* 0x000000090500720c */ /* 0x000fda0003f06270 */
[----:B------:R-:W-:Y:S05]  /*16f0*/  @!P0 BRA `(.L_x_21) ;  /* 0xfffffff000e48947 */ /* 0x000fea000383ffff */
.L_x_15:
[----:B------:R-:W-:Y:S05]  /*1700*/  BSYNC.RECONVERGENT B0 ;  /* 0x0000000000007941 */ /* 0x000fea0003800200 */
.L_x_14:
[----:B------:R-:W-:-:S05]  /*1710*/  IMAD.SHL.U32 R0, R0, 0x2, RZ ;  /* 0x0000000200007824 */ /* 0x000fca00078e00ff */
[----:B------:R-:W-:-:S13]  /*1720*/  ISETP.GT.AND P0, PT, R0, R9, PT ;  /* 0x000000090000720c */ /* 0x000fda0003f04270 */
[----:B------:R-:W-:Y:S05]  /*1730*/  @!P0 BRA `(.L_x_22) ;  /* 0xffffffe8008c8947 */ /* 0x000fea000383ffff */
[----:B------:R-:W-:Y:S05]  /*1740*/  EXIT ;  /* 0x000000000000794d */ /* 0x000fea0003800000 */
        .weak           $__internal_1_$__cuda_sm20_div_rn_f64_full
        .type           $__internal_1_$__cuda_sm20_div_rn_f64_full,@function
        .size           $__internal_1_$__cuda_sm20_div_rn_f64_full,($_Z9fftKernelP7double2ib$__internal_trig_reduction_slowpathd - $__internal_1_$__cuda_sm20_div_rn_f64_full)
$__internal_1_$__cuda_sm20_div_rn_f64_full:
[C---:B------:R-:W-:Y:S01]  /*1750*/  FSETP.GEU.AND P0, PT, |R9|.reuse, 1.469367938527859385e-39, PT ;  /* 0x001000000900780b */ /* 0x040fe20003f0e200 */
[----:B------:R-:W-:Y:S01]  /*1760*/  IMAD.MOV.U32 R10, RZ, RZ, 0x1 ;  /* 0x00000001ff0a7424 */ /* 0x000fe200078e00ff */
[C---:B------:R-:W-:Y:S01]  /*1770*/  LOP3.LUT R4, R9.reuse, 0x800fffff, RZ, 0xc0, !PT ;  /* 0x800fffff09047812 */ /* 0x040fe200078ec0ff */
[----:B------:R-:W-:Y:S01]  /*1780*/  IMAD.MOV.U32 R3, RZ, RZ, 0x1ca00000 ;  /* 0x1ca00000ff037424 */ /* 0x000fe200078e00ff */
[----:B------:R-:W-:Y:S02]  /*1790*/  LOP3.LUT R22, R9, 0x7ff00000, RZ, 0xc0, !PT ;  /* 0x7ff0000009167812 */ /* 0x000fe400078ec0ff */
[----:B------:R-:W-:Y:S01]  /*17a0*/  LOP3.LUT R5, R4, 0x3ff00000, RZ, 0xfc, !PT ;  /* 0x3ff0000004057812 */ /* 0x000fe200078efcff */
[----:B------:R-:W-:-:S06]  /*17b0*/  IMAD.MOV.U32 R4, RZ, RZ, R8 ;  /* 0x000000ffff047224 */ /* 0x000fcc00078e0008 */
[----:B------:R-:W-:-:S06]  /*17c0*/  @!P0 DMUL R4, R8, 8.98846567431157953865e+307 ;  /* 0x7fe0000008048828 */ /* 0x000fcc0000000000 */
[----:B------:R-:W0:Y:S02]  /*17d0*/  MUFU.RCP64H R11, R5 ;  /* 0x00000005000b7308 */ /* 0x000e240000001800 */
[----:B0-----:R-:W-:-:S08]  /*17e0*/  DFMA R12, R10, -R4, 1 ;  /* 0x3ff000000a0c742b */ /* 0x001fd00000000804 */
[----:B------:R-:W-:-:S08]  /*17f0*/  DFMA R12, R12, R12, R12 ;  /* 0x0000000c0c0c722b */ /* 0x000fd0000000000c */
[----:B------:R-:W-:Y:S01]  /*1800*/  DFMA R14, R10, R12, R10 ;  /* 0x0000000c0a0e722b */ /* 0x000fe2000000000a */
[----:B------:R-:W-:Y:S02]  /*1810*/  IMAD.MOV.U32 R13, RZ, RZ, R2 ;  /* 0x000000ffff0d7224 */ /* 0x000fe400078e0002 */
[----:B------:R-:W-:Y:S02]  /*1820*/  IMAD.MOV.U32 R12, RZ, RZ, 0x54442d18 ;  /* 0x54442d18ff0c7424 */ /* 0x000fe400078e00ff */
[----:B------:R-:W-:Y:S01]  /*1830*/  IMAD.MOV.U32 R10, RZ, RZ, 0x54442d18 ;  /* 0x54442d18ff0a7424 */ /* 0x000fe200078e00ff */
[----:B------:R-:W-:Y:S02]  /*1840*/  LOP3.LUT R17, R13, 0x7ff00000, RZ, 0xc0, !PT ;  /* 0x7ff000000d117812 */ /* 0x000fe400078ec0ff */
[----:B------:R-:W-:Y:S02]  /*1850*/  DFMA R18, R14, -R4, 1 ;  /* 0x3ff000000e12742b */ /* 0x000fe40000000804 */
[----:B------:R-:W-:Y:S01]  /*1860*/  ISETP.GE.U32.AND P1, PT, R17, R22, PT ;  /* 0x000000161100720c */ /* 0x000fe20003f26070 */
[----:B------:R-:W-:-:S03]  /*1870*/  IMAD.MOV.U32 R23, RZ, RZ, R17 ;  /* 0x000000ffff177224 */ /* 0x000fc600078e0011 */
[----:B------:R-:W-:Y:S02]  /*1880*/  SEL R11, R3, 0x63400000, !P1 ;  /* 0x63400000030b7807 */ /* 0x000fe40004800000 */
[----:B------:R-:W-:Y:S01]  /*1890*/  DFMA R14, R14, R18, R14 ;  /* 0x000000120e0e722b */ /* 0x000fe2000000000e */
[----:B------:R-:W-:Y:S02]  /*18a0*/  FSETP.GEU.AND P1, PT, |R13|, 1.469367938527859385e-39, PT ;  /* 0x001000000d00780b */ /* 0x000fe40003f2e200 */
[----:B------:R-:W-:-:S11]  /*18b0*/  LOP3.LUT R11, R11, 0x800fffff, R13, 0xf8, !PT ;  /* 0x800fffff0b0b7812 */ /* 0x000fd600078ef80d */
[----:B------:R-:W-:Y:S05]  /*18c0*/  @P1 BRA `(.L_x_23) ;  /* 0x0000000000201947 */ /* 0x000fea0003800000 */
[----:B------:R-:W-:-:S04]  /*18d0*/  LOP3.LUT R18, R9, 0x7ff00000, RZ, 0xc0, !PT ;  /* 0x7ff0000009127812 */ /* 0x000fc800078ec0ff */
[----:B------:R-:W-:Y:S01]  /*18e0*/  ISETP.GE.U32.AND P1, PT, R17, R18, PT ;  /* 0x000000121100720c */ /* 0x000fe20003f26070 */
[----:B------:R-:W-:-:S03]  /*18f0*/  IMAD.MOV.U32 R18, RZ, RZ, RZ ;  /* 0x000000ffff127224 */ /* 0x000fc600078e00ff */
[----:B------:R-:W-:-:S04]  /*1900*/  SEL R19, R3, 0x63400000, !P1 ;  /* 0x6340000003137807 */ /* 0x000fc80004800000 */
[----:B------:R-:W-:-:S04]  /*1910*/  LOP3.LUT R19, R19, 0x80000000, R13, 0xf8, !PT ;  /* 0x8000000013137812 */ /* 0x000fc800078ef80d */
[----:B------:R-:W-:-:S06]  /*1920*/  LOP3.LUT R19, R19, 0x100000, RZ, 0xfc, !PT ;  /* 0x0010000013137812 */ /* 0x000fcc00078efcff */
[----:B------:R-:W-:-:S10]  /*1930*/  DFMA R10, R10, 2, -R18 ;  /* 0x400000000a0a782b */ /* 0x000fd40000000812 */
[----:B------:R-:W-:-:S07]  /*1940*/  LOP3.LUT R23, R11, 0x7ff00000, RZ, 0xc0, !PT ;  /* 0x7ff000000b177812 */ /* 0x000fce00078ec0ff */
.L_x_23:
[----:B------:R-:W-:Y:S01]  /*1950*/  @!P0 LOP3.LUT R22, R5, 0x7ff00000, RZ, 0xc0, !PT ;  /* 0x7ff0000005168812 */ /* 0x000fe200078ec0ff */
[----:B------:R-:W-:Y:S01]  /*1960*/  VIADD R24, R23, 0xffffffff ;  /* 0xffffffff17187836 */ /* 0x000fe20000000000 */
[----:B------:R-:W-:Y:S01]  /*1970*/  DMUL R18, R14, R10 ;  /* 0x0000000a0e127228 */ /* 0x000fe20000000000 */
[----:B------:R-:W-:Y:S02]  /*1980*/  BSSY.RECONVERGENT B1, `(.L_x_24) ;  /* 0x0000037000017945 */ /* 0x000fe40003800200 */
[----:B------:R-:W-:Y:S01]  /*1990*/  VIADD R25, R22, 0xffffffff ;  /* 0xffffffff16197836 */ /* 0x000fe20000000000 */
[----:B------:R-:W-:-:S04]  /*19a0*/  ISETP.GT.U32.AND P0, PT, R24, 0x7feffffe, PT ;  /* 0x7feffffe1800780c */ /* 0x000fc80003f04070 */
[----:B------:R-:W-:Y:S01]  /*19b0*/  ISETP.GT.U32.OR P0, PT, R25, 0x7feffffe, P0 ;  /* 0x7feffffe1900780c */ /* 0x000fe20000704470 */
[----:B------:R-:W-:-:S08]  /*19c0*/  DFMA R20, R18, -R4, R10 ;  /* 0x800000041214722b */ /* 0x000fd0000000000a */
[----:B------:R-:W-:-:S04]  /*19d0*/  DFMA R14, R14, R20, R18 ;  /* 0x000000140e0e722b */ /* 0x000fc80000000012 */
[----:B------:R-:W-:Y:S07]  /*19e0*/  @P0 BRA `(.L_x_25) ;  /* 0x00000000006c0947 */ /* 0x000fee0003800000 */
[----:B------:R-:W-:-:S04]  /*19f0*/  LOP3.LUT R18, R9, 0x7ff00000, RZ, 0xc0, !PT ;  /* 0x7ff0000009127812 */ /* 0x000fc800078ec0ff */
[CC--:B------:R-:W-:Y:S02]  /*1a00*/  VIADDMNMX R12, R17.reuse, -R18.reuse, 0xb9600000, !PT ;  /* 0xb9600000110c7446 */ /* 0x0c0fe40007800912 */
[----:B------:R-:W-:Y:S02]  /*1a10*/  ISETP.GE.U32.AND P0, PT, R17, R18, PT ;  /* 0x000000121100720c */ /* 0x000fe40003f06070 */
[----:B------:R-:W-:Y:S02]  /*1a20*/  VIMNMX R12, PT, PT, R12, 0x46a00000, PT ;  /* 0x46a000000c0c7848 */ /* 0x000fe40003fe0100 */
[----:B------:R-:W-:-:S05]  /*1a30*/  SEL R3, R3, 0x63400000, !P0 ;  /* 0x6340000003037807 */ /* 0x000fca0004000000 */
[----:B------:R-:W-:Y:S02]  /*1a40*/  IMAD.IADD R3, R12, 0x1, -R3 ;  /* 0x000000010c037824 */ /* 0x000fe400078e0a03 */
[----:B------:R-:W-:Y:S02]  /*1a50*/  IMAD.MOV.U32 R12, RZ, RZ, RZ ;  /* 0x000000ffff0c7224 */ /* 0x000fe400078e00ff */
[----:B------:R-:W-:-:S06]  /*1a60*/  VIADD R13, R3, 0x7fe00000 ;  /* 0x7fe00000030d7836 */ /* 0x000fcc0000000000 */
[----:B------:R-:W-:-:S10]  /*1a70*/  DMUL R18, R14, R12 ;  /* 0x0000000c0e127228 */ /* 0x000fd40000000000 */
[----:B------:R-:W-:-:S13]  /*1a80*/  FSETP.GTU.AND P0, PT, |R19|, 1.469367938527859385e-39, PT ;  /* 0x001000001300780b */ /* 0x000fda0003f0c200 */
[----:B------:R-:W-:Y:S05]  /*1a90*/  @P0 BRA `(.L_x_26) ;  /* 0x0000000000940947 */ /* 0x000fea0003800000 */
[----:B------:R-:W-:Y:S01]  /*1aa0*/  DFMA R4, R14, -R4, R10 ;  /* 0x800000040e04722b */ /* 0x000fe2000000000a */
[----:B------:R-:W-:-:S09]  /*1ab0*/  IMAD.MOV.U32 R12, RZ, RZ, RZ ;  /* 0x000000ffff0c7224 */ /* 0x000fd200078e00ff */
[C---:B------:R-:W-:Y:S02]  /*1ac0*/  FSETP.NEU.AND P0, PT, R5.reuse, RZ, PT ;  /* 0x000000ff0500720b */ /* 0x040fe40003f0d000 */
[----:B------:R-:W-:-:S04]  /*1ad0*/  LOP3.LUT R9, R5, 0x80000000, R9, 0x48, !PT ;  /* 0x8000000005097812 */ /* 0x000fc800078e4809 */
[----:B------:R-:W-:-:S07]  /*1ae0*/  LOP3.LUT R13, R9, R13, RZ, 0xfc, !PT ;  /* 0x0000000d090d7212 */ /* 0x000fce00078efcff */
[----:B------:R-:W-:Y:S05]  /*1af0*/  @!P0 BRA `(.L_x_26) ;  /* 0x00000000007c8947 */ /* 0x000fea0003800000 */
[----:B------:R-:W-:Y:S01]  /*1b00*/  IMAD.MOV R5, RZ, RZ, -R3 ;  /* 0x000000ffff057224 */ /* 0x000fe200078e0a03 */
[----:B------:R-:W-:Y:S01]  /*1b10*/  DMUL.RP R12, R14, R12 ;  /* 0x0000000c0e0c7228 */ /* 0x000fe20000008000 */
[----:B------:R-:W-:Y:S01]  /*1b20*/  IMAD.MOV.U32 R4, RZ, RZ, RZ ;  /* 0x000000ffff047224 */ /* 0x000fe200078e00ff */
[----:B------:R-:W-:-:S05]  /*1b30*/  IADD3 R3, PT, PT, -R3, -0x43300000, RZ ;  /* 0xbcd0000003037810 */ /* 0x000fca0007ffe1ff */
[----:B------:R-:W-:-:S03]  /*1b40*/  DFMA R4, R18, -R4, R14 ;  /* 0x800000041204722b */ /* 0x000fc6000000000e */
[----:B------:R-:W-:-:S07]  /*1b50*/  LOP3.LUT R9, R13, R9, RZ, 0x3c, !PT ;  /* 0x000000090d097212 */ /* 0x000fce00078e3cff */
[----:B------:R-:W-:-:S04]  /*1b60*/  FSETP.NEU.AND P0, PT, |R5|, R3, PT ;  /* 0x000000030500720b */ /* 0x000fc80003f0d200 */
[----:B------:R-:W-:Y:S02]  /*1b70*/  FSEL R18, R12, R18, !P0 ;  /* 0x000000120c127208 */ /* 0x000fe40004000000 */
[----:B------:R-:W-:Y:S01]  /*1b80*/  FSEL R19, R9, R19, !P0 ;  /* 0x0000001309137208 */ /* 0x000fe20004000000 */
[----:B------:R-:W-:Y:S06]  /*1b90*/  BRA `(.L_x_26) ;  /* 0x0000000000547947 */ /* 0x000fec0003800000 */
.L_x_25:
[----:B------:R-:W-:-:S14]  /*1ba0*/  DSETP.NAN.AND P0, PT, R12, R12, PT ;  /* 0x0000000c0c00722a */ /* 0x000fdc0003f08000 */
[----:B------:R-:W-:Y:S05]  /*1bb0*/  @P0 BRA `(.L_x_27) ;  /* 0x0000000000440947 */ /* 0x000fea0003800000 */
[----:B------:R-:W-:-:S14]  /*1bc0*/  DSETP.NAN.AND P0, PT, R8, R8, PT ;  /* 0x000000080800722a */ /* 0x000fdc0003f08000 */
[----:B------:R-:W-:Y:S05]  /*1bd0*/  @P0 BRA `(.L_x_28) ;  /* 0x0000000000300947 */ /* 0x000fea0003800000 */
[----:B------:R-:W-:Y:S01]  /*1be0*/  ISETP.NE.AND P0, PT, R23, R22, PT ;  /* 0x000000161700720c */ /* 0x000fe20003f05270 */
[----:B------:R-:W-:Y:S02]  /*1bf0*/  IMAD.MOV.U32 R18, RZ, RZ, 0x0 ;  /* 0x00000000ff127424 */ /* 0x000fe400078e00ff */
[----:B------:R-:W-:-:S10]  /*1c00*/  IMAD.MOV.U32 R19, RZ, RZ, -0x80000 ;  /* 0xfff80000ff137424 */ /* 0x000fd400078e00ff */
[----:B------:R-:W-:Y:S05]  /*1c10*/  @!P0 BRA `(.L_x_26) ;  /* 0x0000000000348947 */ /* 0x000fea0003800000 */
[----:B------:R-:W-:Y:S02]  /*1c20*/  ISETP.NE.AND P0, PT, R23, 0x7ff00000, PT ;  /* 0x7ff000001700780c */ /* 0x000fe40003f05270 */
[----:B------:R-:W-:Y:S02]  /*1c30*/  LOP3.LUT R19, R13, 0x80000000, R9, 0x48, !PT ;  /* 0x800000000d137812 */ /* 0x000fe400078e4809 */
[----:B------:R-:W-:-:S13]  /*1c40*/  ISETP.EQ.OR P0, PT, R22, RZ, !P0 ;  /* 0x000000ff1600720c */ /* 0x000fda0004702670 */
[----:B------:R-:W-:Y:S01]  /*1c50*/  @P0 LOP3.LUT R3, R19, 0x7ff00000, RZ, 0xfc, !PT ;  /* 0x7ff0000013030812 */ /* 0x000fe200078efcff */
[----:B------:R-:W-:Y:S02]  /*1c60*/  @!P0 IMAD.MOV.U32 R18, RZ, RZ, RZ ;  /* 0x000000ffff128224 */ /* 0x000fe400078e00ff */
[----:B------:R-:W-:Y:S02]  /*1c70*/  @P0 IMAD.MOV.U32 R18, RZ, RZ, RZ ;  /* 0x000000ffff120224 */ /* 0x000fe400078e00ff */
[----:B------:R-:W-:Y:S01]  /*1c80*/  @P0 IMAD.MOV.U32 R19, RZ, RZ, R3 ;  /* 0x000000ffff130224 */ /* 0x000fe200078e0003 */
[----:B------:R-:W-:Y:S06]  /*1c90*/  BRA `(.L_x_26) ;  /* 0x0000000000147947 */ /* 0x000fec0003800000 */
.L_x_28:
[----:B------:R-:W-:Y:S01]  /*1ca0*/  LOP3.LUT R19, R9, 0x80000, RZ, 0xfc, !PT ;  /* 0x0008000009137812 */ /* 0x000fe200078efcff */
[----:B------:R-:W-:Y:S01]  /*1cb0*/  IMAD.MOV.U32 R18, RZ, RZ, R8 ;  /* 0x000000ffff127224 */ /* 0x000fe200078e0008 */
[----:B------:R-:W-:Y:S06]  /*1cc0*/  BRA `(.L_x_26) ;  /* 0x0000000000087947 */ /* 0x000fec0003800000 */
.L_x_27:
[----:B------:R-:W-:Y:S01]  /*1cd0*/  LOP3.LUT R19, R13, 0x80000, RZ, 0xfc, !PT ;  /* 0x000800000d137812 */ /* 0x000fe200078efcff */
[----:B------:R-:W-:-:S07]  /*1ce0*/  IMAD.MOV.U32 R18, RZ, RZ, 0x54442d18 ;  /* 0x54442d18ff127424 */ /* 0x000fce00078e00ff */
.L_x_26:
[----:B------:R-:W-:Y:S05]  /*1cf0*/  BSYNC.RECONVERGENT B1 ;  /* 0x0000000000017941 */ /* 0x000fea0003800200 */
.L_x_24:
[----:B------:R-:W-:Y:S02]  /*1d00*/  IMAD.MOV.U32 R4, RZ, RZ, R6 ;  /* 0x000000ffff047224 */ /* 0x000fe400078e0006 */
[----:B------:R-:W-:-:S04]  /*1d10*/  IMAD.MOV.U32 R5, RZ, RZ, 0x0 ;  /* 0x00000000ff057424 */ /* 0x000fc800078e00ff */
[----:B------:R-:W-:Y:S05]  /*1d20*/  RET.REL.NODEC R4 `(_Z9fftKernelP7double2ib) ;  /* 0xffffffe004b47950 */ /* 0x000fea0003c3ffff */
        .type           $_Z9fftKernelP7double2ib$__internal_trig_reduction_slowpathd,@function
        .size           $_Z9fftKernelP7double2ib$__internal_trig_reduction_slowpathd,(.L_x_48 - $_Z9fftKernelP7double2ib$__internal_trig_reduction_slowpathd)
$_Z9fftKernelP7double2ib$__internal_trig_reduction_slowpathd:
[----:B------:R-:W-:Y:S01]  /*1d30*/  SHF.R.U32.HI R3, RZ, 0x14, R19 ;  /* 0x00000014ff037819 */ /* 0x000fe20000011613 */
[----:B------:R-:W-:Y:S02]  /*1d40*/  IMAD.MOV.U32 R18, RZ, RZ, R6 ;  /* 0x000000ffff127224 */ /* 0x000fe400078e0006 */
[----:B------:R-:W-:Y:S01]  /*1d50*/  IMAD.MOV.U32 R10, RZ, RZ, RZ ;  /* 0x000000ffff0a7224 */ /* 0x000fe200078e00ff */
[----:B------:R-:W-:-:S04]  /*1d60*/  LOP3.LUT R8, R3, 0x7ff, RZ, 0xc0, !PT ;  /* 0x000007ff03087812 */ /* 0x000fc800078ec0ff */
[----:B------:R-:W-:-:S13]  /*1d70*/  ISETP.NE.AND P0, PT, R8, 0x7ff, PT ;  /* 0x000007ff0800780c */ /* 0x000fda0003f05270 */
[----:B------:R-:W-:Y:S05]  /*1d80*/  @!P0 BRA `(.L_x_29) ;  /* 0x0000000800488947 */ /* 0x000fea0003800000 */
[----:B------:R-:W-:Y:S01]  /*1d90*/  VIADD R8, R8, 0xfffffc00 ;  /* 0xfffffc0008087836 */ /* 0x000fe20000000000 */
[----:B------:R-:W-:Y:S01]  /*1da0*/  BSSY.RECONVERGENT B2, `(.L_x_30) ;  /* 0x000002f000027945 */ /* 0x000fe20003800200 */
[----:B------:R-:W-:-:S03]  /*1db0*/  CS2R R24, SRZ ;  /* 0x0000000000187805 */ /* 0x000fc6000001ff00 */
[----:B------:R-:W-:Y:S02]  /*1dc0*/  SHF.R.U32.HI R6, RZ, 0x6, R8 ;  /* 0x00000006ff067819 */ /* 0x000fe40000011608 */
[----:B------:R-:W-:Y:S02]  /*1dd0*/  ISETP.GE.U32.AND P0, PT, R8, 0x80, PT ;  /* 0x000000800800780c */ /* 0x000fe40003f06070 */
[C---:B------:R-:W-:Y:S02]  /*1de0*/  IADD3 R13, PT, PT, -R6.reuse, 0x13, RZ ;  /* 0x00000013060d7810 */ /* 0x040fe40007ffe1ff */
[----:B------:R-:W-:Y:S02]  /*1df0*/  IADD3 R21, PT, PT, -R6, 0xf, RZ ;  /* 0x0000000f06157810 */ /* 0x000fe40007ffe1ff */
[----:B------:R-:W-:-:S04]  /*1e00*/  SEL R13, R13, 0x12, P0 ;  /* 0x000000120d0d7807 */ /* 0x000fc80000000000 */
[----:B------:R-:W-:-:S13]  /*1e10*/  ISETP.GE.AND P0, PT, R21, R13, PT ;  /* 0x0000000d1500720c */ /* 0x000fda0003f06270 */
[----:B------:R-:W-:Y:S05]  /*1e20*/  @P0 BRA `(.L_x_31) ;  /* 0x0000000000980947 */ /* 0x000fea0003800000 */
[----:B------:R-:W0:Y:S01]  /*1e30*/  LDC.64 R10, c[0x0][0x358] ;  /* 0x0000d600ff0a7b82 */ /* 0x000e220000000a00 */
[C---:B------:R-:W-:Y:S01]  /*1e40*/  SHF.L.U64.HI R17, R18.reuse, 0xb, R19 ;  /* 0x0000000b12117819 */ /* 0x040fe20000010213 */
[----:B------:R-:W-:Y:S01]  /*1e50*/  BSSY.RECONVERGENT B3, `(.L_x_32) ;  /* 0x0000022000037945 */ /* 0x000fe20003800200 */
[----:B------:R-:W-:Y:S01]  /*1e60*/  IMAD.SHL.U32 R15, R18, 0x800, RZ ;  /* 0x00000800120f7824 */ /* 0x000fe200078e00ff */
[----:B------:R-:W-:Y:S01]  /*1e70*/  IADD3 R14, PT, PT, RZ, -R6, -R13 ;  /* 0x80000006ff0e7210 */ /* 0x000fe20007ffe80d */
[----:B------:R-:W-:Y:S01]  /*1e80*/  IMAD.MOV.U32 R12, RZ, RZ, RZ ;  /* 0x000000ffff0c7224 */ /* 0x000fe200078e00ff */
[----:B------:R-:W-:Y:S02]  /*1e90*/  CS2R R24, SRZ ;  /* 0x0000000000187805 */ /* 0x000fe4000001ff00 */
[----:B------:R-:W-:-:S07]  /*1ea0*/  LOP3.LUT R17, R17, 0x80000000, RZ, 0xfc, !PT ;  /* 0x8000000011117812 */ /* 0x000fce00078efcff */
.L_x_33:
[----:B------:R-:W1:Y:S01]  /*1eb0*/  LDC.64 R8, c[0x4][RZ] ;  /* 0x01000000ff087b82 */ /* 0x000e620000000a00 */
[----:B0-----:R-:W-:Y:S02]  /*1ec0*/  R2UR UR4, R10 ;  /* 0x000000000a0472ca */ /* 0x001fe400000e0000 */
[----:B------:R-:W-:Y:S01]  /*1ed0*/  R2UR UR5, R11 ;  /* 0x000000000b0572ca */ /* 0x000fe200000e0000 */
[----:B-1----:R-:W-:-:S12]  /*1ee0*/  IMAD.WIDE R8, R21, 0x8, R8 ;  /* 0x0000000815087825 */ /* 0x002fd800078e0208 */
[----:B------:R-:W2:Y:S01]  /*1ef0*/  LDG.E.64.CONSTANT R8, desc[UR4][R8.64] ;  /* 0x0000000408087981 */ /* 0x000ea2000c1e9b00 */
[----:B------:R-:W-:Y:S02]  /*1f00*/  VIADD R14, R14, 0x1 ;  /* 0x000000010e0e7836 */ /* 0x000fe40000000000 */
[----:B------:R-:W-:Y:S02]  /*1f10*/  VIADD R21, R21, 0x1 ;  /* 0x0000000115157836 */ /* 0x000fe40000000000 */
[----:B--2---:R-:W-:-:S04]  /*1f20*/  IMAD.WIDE.U32 R24, P2, R8, R15, R24 ;  /* 0x0000000f08187225 */ /* 0x004fc80007840018 */
[----:B------:R-:W-:Y:S02]  /*1f30*/  IMAD R27, R8, R17, RZ ;  /* 0x00000011081b7224 */ /* 0x000fe400078e02ff */
[CC--:B------:R-:W-:Y:S02]  /*1f40*/  IMAD R18, R9.reuse, R15.reuse, RZ ;  /* 0x0000000f09127224 */ /* 0x0c0fe400078e02ff */
[----:B------:R-:W-:Y:S01]  /*1f50*/  IMAD.HI.U32 R31, R9, R15, RZ ;  /* 0x0000000f091f7227 */ /* 0x000fe200078e00ff */
[----:B------:R-:W-:-:S03]  /*1f60*/  IADD3 R25, P0, PT, R27, R25, RZ ;  /* 0x000000191b197210 */ /* 0x000fc60007f1e0ff */
[----:B------:R-:W-:Y:S01]  /*1f70*/  IMAD R27, R12, 0x8, R1 ;  /* 0x000000080c1b7824 */ /* 0x000fe200078e0201 */
[----:B------:R-:W-:Y:S01]  /*1f80*/  IADD3 R25, P1, PT, R18, R25, RZ ;  /* 0x0000001912197210 */ /* 0x000fe20007f3e0ff */
[----:B------:R-:W-:-:S04]  /*1f90*/  IMAD.HI.U32 R18, R8, R17, RZ ;  /* 0x0000001108127227 */ /* 0x000fc800078e00ff */
[----:B------:R-:W-:Y:S01]  /*1fa0*/  IMAD.X R8, RZ, RZ, R18, P2 ;  /* 0x000000ffff087224 */ /* 0x000fe200010e0612 */
[----:B------:R0:W-:Y:S01]  /*1fb0*/  STL.64 [R27], R24 ;  /* 0x000000181b007387 */ /* 0x0001e20000100a00 */
[----:B------:R-:W-:-:S03]  /*1fc0*/  IMAD.HI.U32 R18, R9, R17, RZ ;  /* 0x0000001109127227 */ /* 0x000fc600078e00ff */
[----:B------:R-:W-:Y:S01]  /*1fd0*/  IADD3.X R8, P0, PT, R31, R8, RZ, P0, !PT ;  /* 0x000000081f087210 */ /* 0x000fe2000071e4ff */
[----:B------:R-:W-:Y:S02]  /*1fe0*/  IMAD R9, R9, R17, RZ ;  /* 0x0000001109097224 */ /* 0x000fe400078e02ff */
[----:B------:R-:W-:-:S03]  /*1ff0*/  VIADD R12, R12, 0x1 ;  /* 0x000000010c0c7836 */ /* 0x000fc60000000000 */
[----:B------:R-:W-:Y:S01]  /*2000*/  IADD3.X R9, P1, PT, R9, R8, RZ, P1, !PT ;  /* 0x0000000809097210 */ /* 0x000fe20000f3e4ff */
[----:B------:R-:W-:Y:S01]  /*2010*/  IMAD.X R8, RZ, RZ, R18, P0 ;  /* 0x000000ffff087224 */ /* 0x000fe200000e0612 */
[----:B------:R-:W-:-:S03]  /*2020*/  ISETP.NE.AND P0, PT, R14, -0xf, PT ;  /* 0xfffffff10e00780c */ /* 0x000fc60003f05270 */
[----:B------:R-:W-:Y:S02]  /*2030*/  IMAD.X R8, RZ, RZ, R8, P1 ;  /* 0x000000ffff087224 */ /* 0x000fe400008e0608 */
[----:B0-----:R-:W-:Y:S02]  /*2040*/  IMAD.MOV.U32 R24, RZ, RZ, R9 ;  /* 0x000000ffff187224 */ /* 0x001fe400078e0009 */
[----:B------:R-:W-:-:S06]  /*2050*/  IMAD.MOV.U32 R25, RZ, RZ, R8 ;  /* 0x000000ffff197224 */ /* 0x000fcc00078e0008 */
[----:B------:R-:W-:Y:S05]  /*2060*/  @P0 BRA `(.L_x_33) ;  /* 0xfffffffc00900947 */ /* 0x000fea000383ffff */
[----:B------:R-:W-:Y:S05]  /*2070*/  BSYNC.RECONVERGENT B3 ;  /* 0x0000000000037941 */ /* 0x000fea0003800200 */
.L_x_32:
[----:B------:R-:W-:-:S07]  /*2080*/  IMAD.MOV.U32 R21, RZ, RZ, R13 ;  /* 0x000000ffff157224 */ /* 0x000fce00078e000d */
.L_x_31:
[----:B------:R-:W-:Y:S05]  /*2090*/  BSYNC.RECONVERGENT B2 ;  /* 0x0000000000027941 */ /* 0x000fea0003800200 */
.L_x_30:
[----:B------:R-:W-:Y:S01]  /*20a0*/  LOP3.LUT P0, R27, R3, 0x3f, RZ, 0xc0, !PT ;  /* 0x0000003f031b7812 */ /* 0x000fe2000780c0ff */
[----:B------:R-:W-:-:S04]  /*20b0*/  IMAD.IADD R6, R6, 0x1, R21 ;  /* 0x0000000106067824 */ /* 0x000fc800078e0215 */
[----:B------:R-:W-:-:S05]  /*20c0*/  IMAD.U32 R17, R6, 0x8, R1 ;  /* 0x0000000806117824 */ /* 0x000fca00078e0001 */
[----:B------:R0:W-:Y:S04]  /*20d0*/  STL.64 [R17+-0x78], R24 ;  /* 0xffff881811007387 */ /* 0x0001e80000100a00 */
[----:B------:R-:W2:Y:S04]  /*20e0*/  @P0 LDL.64 R12, [R1+0x8] ;  /* 0x00000800010c0983 */ /* 0x000ea80000100a00 */
[----:B------:R-:W3:Y:S04]  /*20f0*/  LDL.64 R8, [R1+0x10] ;  /* 0x0000100001087983 */ /* 0x000ee80000100a00 */
[----:B------:R-:W0:Y:S01]  /*2100*/  LDL.64 R10, [R1+0x18] ;  /* 0x00001800010a7983 */ /* 0x000e220000100a00 */
[----:B------:R-:W-:Y:S01]  /*2110*/  @P0 LOP3.LUT R3, R27, 0x3f, RZ, 0x3c, !PT ;  /* 0x0000003f1b030812 */ /* 0x000fe200078e3cff */
[----:B------:R-:W-:Y:S01]  /*2120*/  BSSY.RECONVERGENT B2, `(.L_x_34) ;  /* 0x0000034000027945 */ /* 0x000fe20003800200 */
[----:B--2---:R-:W-:-:S02]  /*2130*/  @P0 SHF.R.U64 R6, R12, 0x1, R13 ;  /* 0x000000010c060819 */ /* 0x004fc4000000120d */
[----:B------:R-:W-:Y:S02]  /*2140*/  @P0 SHF.R.U32.HI R12, RZ, 0x1, R13 ;  /* 0x00000001ff0c0819 */ /* 0x000fe4000001160d */
[----:B---3--:R-:W-:Y:S02]  /*2150*/  @P0 SHF.L.U32 R13, R8, R27, RZ ;  /* 0x0000001b080d0219 */ /* 0x008fe400000006ff */
[----:B------:R-:W-:Y:S02]  /*2160*/  @P0 SHF.R.U64 R6, R6, R3, R12 ;  /* 0x0000000306060219 */ /* 0x000fe4000000120c */
[--C-:B------:R-:W-:Y:S02]  /*2170*/  @P0 SHF.R.U32.HI R18, RZ, 0x1, R9.reuse ;  /* 0x00000001ff120819 */ /* 0x100fe40000011609 */
[C-C-:B------:R-:W-:Y:S02]  /*2180*/  @P0 SHF.R.U64 R14, R8.reuse, 0x1, R9.reuse ;  /* 0x00000001080e0819 */ /* 0x140fe40000001209 */
[----:B------:R-:W-:-:S02]  /*2190*/  @P0 SHF.L.U64.HI R15, R8, R27, R9 ;  /* 0x0000001b080f0219 */ /* 0x000fc40000010209 */
[----:B------:R-:W-:Y:S02]  /*21a0*/  @P0 SHF.R.U32.HI R12, RZ, R3, R12 ;  /* 0x00000003ff0c0219 */ /* 0x000fe4000001160c */
[----:B------:R-:W-:Y:S02]  /*21b0*/  @P0 LOP3.LUT R8, R13, R6, RZ, 0xfc, !PT ;  /* 0x000000060d080212 */ /* 0x000fe400078efcff */
[----:B0-----:R-:W-:Y:S02]  /*21c0*/  @P0 SHF.L.U32 R17, R10, R27, RZ ;  /* 0x0000001b0a110219 */ /* 0x001fe400000006ff */
[----:B------:R-:W-:Y:S01]  /*21d0*/  @P0 SHF.R.U64 R14, R14, R3, R18 ;  /* 0x000000030e0e0219 */ /* 0x000fe20000001212 */
[----:B------:R-:W-:Y:S01]  /*21e0*/  IMAD.SHL.U32 R13, R8, 0x4, RZ ;  /* 0x00000004080d7824 */ /* 0x000fe200078e00ff */
[----:B------:R-:W-:Y:S02]  /*21f0*/  @P0 LOP3.LUT R9, R15, R12, RZ, 0xfc, !PT ;  /* 0x0000000c0f090212 */ /* 0x000fe400078efcff */
[----:B------:R-:W-:-:S02]  /*2200*/  @P0 SHF.L.U64.HI R6, R10, R27, R11 ;  /* 0x0000001b0a060219 */ /* 0x000fc4000001020b */
[----:B------:R-:W-:Y:S02]  /*2210*/  @P0 SHF.R.U32.HI R3, RZ, R3, R18 ;  /* 0x00000003ff030219 */ /* 0x000fe40000011612 */
[----:B------:R-:W-:Y:S02]  /*2220*/  @P0 LOP3.LUT R10, R17, R14, RZ, 0xfc, !PT ;  /* 0x0000000e110a0212 */ /* 0x000fe400078efcff */
[----:B------:R-:W-:Y:S02]  /*2230*/  SHF.L.U64.HI R15, R8, 0x2, R9 ;  /* 0x00000002080f7819 */ /* 0x000fe40000010209 */
[----:B------:R-:W-:Y:S02]  /*2240*/  @P0 LOP3.LUT R11, R6, R3, RZ, 0xfc, !PT ;  /* 0x00000003060b0212 */ /* 0x000fe400078efcff */
[----:B------:R-:W-:Y:S02]  /*2250*/  SHF.L.W.U32.HI R9, R9, 0x2, R10 ;  /* 0x0000000209097819 */ /* 0x000fe40000010e0a */
[----:B------:R-:W-:-:S02]  /*2260*/  IADD3 RZ, P0, PT, RZ, -R13, RZ ;  /* 0x8000000dffff7210 */ /* 0x000fc40007f1e0ff */
[----:B------:R-:W-:Y:S02]  /*2270*/  LOP3.LUT R3, RZ, R15, RZ, 0x33, !PT ;  /* 0x0000000fff037212 */ /* 0x000fe400078e33ff */
[----:B------:R-:W-:Y:S02]  /*2280*/  SHF.L.W.U32.HI R10, R10, 0x2, R11 ;  /* 0x000000020a0a7819 */ /* 0x000fe40000010e0b */
[----:B------:R-:W-:Y:S02]  /*2290*/  LOP3.LUT R6, RZ, R9, RZ, 0x33, !PT ;  /* 0x00000009ff067212 */ /* 0x000fe400078e33ff */
[----:B------:R-:W-:Y:S02]  /*22a0*/  IADD3.X R8, P0, PT, RZ, R3, RZ, P0, !PT ;  /* 0x00000003ff087210 */ /* 0x000fe4000071e4ff */
[----:B------:R-:W-:Y:S02]  /*22b0*/  LOP3.LUT R3, RZ, R10, RZ, 0x33, !PT ;  /* 0x0000000aff037212 */ /* 0x000fe400078e33ff */
[----:B------:R-:W-:-:S02]  /*22c0*/  IADD3.X R12, P1, PT, RZ, R6, RZ, P0, !PT ;  /* 0x00000006ff0c7210 */ /* 0x000fc4000073e4ff */
[----:B------:R-:W-:-:S03]  /*22d0*/  ISETP.GT.U32.AND P2, PT, R9, -0x1, PT ;  /* 0xffffffff0900780c */ /* 0x000fc60003f44070 */
[----:B------:R-:W-:Y:S01]  /*22e0*/  IMAD.X R3, RZ, RZ, R3, P1 ;  /* 0x000000ffff037224 */ /* 0x000fe200008e0603 */
[----:B------:R-:W-:-:S04]  /*22f0*/  ISETP.GT.AND.EX P0, PT, R10, -0x1, PT, P2 ;  /* 0xffffffff0a00780c */ /* 0x000fc80003f04320 */
[----:B------:R-:W-:Y:S02]  /*2300*/  SEL R6, R10, R3, P0 ;  /* 0x000000030a067207 */ /* 0x000fe40000000000 */
[----:B------:R-:W-:Y:S02]  /*2310*/  SEL R21, R9, R12, P0 ;  /* 0x0000000c09157207 */ /* 0x000fe40000000000 */
[----:B------:R-:W-:Y:S02]  /*2320*/  ISETP.NE.U32.AND P1, PT, R6, RZ, PT ;  /* 0x000000ff0600720c */ /* 0x000fe40003f25070 */
[----:B------:R-:W-:Y:S02]  /*2330*/  SEL R8, R15, R8, P0 ;  /* 0x000000080f087207 */ /* 0x000fe40000000000 */
[----:B------:R-:W-:Y:S01]  /*2340*/  SEL R9, R21, R6, !P1 ;  /* 0x0000000615097207 */ /* 0x000fe20004800000 */
[----:B------:R-:W-:-:S05]  /*2350*/  @!P0 IMAD.MOV R13, RZ, RZ, -R13 ;  /* 0x000000ffff0d8224 */ /* 0x000fca00078e0a0d */
[----:B------:R-:W0:Y:S02]  /*2360*/  FLO.U32 R9, R9 ;  /* 0x0000000900097300 */ /* 0x000e2400000e0000 */
[C---:B0-----:R-:W-:Y:S02]  /*2370*/  IADD3 R12, PT, PT, -R9.reuse, 0x1f, RZ ;  /* 0x0000001f090c7810 */ /* 0x041fe40007ffe1ff */
[----:B------:R-:W-:-:S03]  /*2380*/  IADD3 R3, PT, PT, -R9, 0x3f, RZ ;  /* 0x0000003f09037810 */ /* 0x000fc60007ffe1ff */
[----:B------:R-:W-:-:S05]  /*2390*/  @P1 IMAD.MOV R3, RZ, RZ, R12 ;  /* 0x000000ffff031224 */ /* 0x000fca00078e020c */
[----:B------:R-:W-:-:S13]  /*23a0*/  ISETP.NE.AND P1, PT, R3, RZ, PT ;  /* 0x000000ff0300720c */ /* 0x000fda0003f25270 */
[----:B------:R-:W-:Y:S05]  /*23b0*/  @!P1 BRA `(.L_x_35) ;  /* 0x0000000000289947 */ /* 0x000fea0003800000 */
[--C-:B------:R-:W-:Y:S02]  /*23c0*/  SHF.R.U64 R13, R13, 0x1, R8.reuse ;  /* 0x000000010d0d7819 */ /* 0x100fe40000001208 */
[C---:B------:R-:W-:Y:S02]  /*23d0*/  LOP3.LUT R9, R3.reuse, 0x3f, RZ, 0xc0, !PT ;  /* 0x0000003f03097812 */ /* 0x040fe400078ec0ff */
[----:B------:R-:W-:Y:S02]  /*23e0*/  SHF.R.U32.HI R15, RZ, 0x1, R8 ;  /* 0x00000001ff0f7819 */ /* 0x000fe40000011608 */
[----:B------:R-:W-:Y:S02]  /*23f0*/  LOP3.LUT R8, R3, 0x3f, RZ, 0xc, !PT ;  /* 0x0000003f03087812 */ /* 0x000fe400078e0cff */
[CC--:B------:R-:W-:Y:S02]  /*2400*/  SHF.L.U64.HI R17, R21.reuse, R9.reuse, R6 ;  /* 0x0000000915117219 */ /* 0x0c0fe40000010206 */
[----:B------:R-:W-:-:S02]  /*2410*/  SHF.L.U32 R9, R21, R9, RZ ;  /* 0x0000000915097219 */ /* 0x000fc400000006ff */
[-CC-:B------:R-:W-:Y:S02]  /*2420*/  SHF.R.U64 R6, R13, R8.reuse, R15.reuse ;  /* 0x000000080d067219 */ /* 0x180fe4000000120f */
[----:B------:R-:W-:Y:S02]  /*2430*/  SHF.R.U32.HI R8, RZ, R8, R15 ;  /* 0x00000008ff087219 */ /* 0x000fe4000001160f */
[----:B------:R-:W-:Y:S02]  /*2440*/  LOP3.LUT R21, R9, R6, RZ, 0xfc, !PT ;  /* 0x0000000609157212 */ /* 0x000fe400078efcff */
[----:B------:R-:W-:-:S07]  /*2450*/  LOP3.LUT R6, R17, R8, RZ, 0xfc, !PT ;  /* 0x0000000811067212 */ /* 0x000fce00078efcff */
.L_x_35:
[----:B------:R-:W-:Y:S05]  /*2460*/  BSYNC.RECONVERGENT B2 ;  /* 0x0000000000027941 */ /* 0x000fea0003800200 */
.L_x_34:
[----:B------:R-:W-:Y:S01]  /*2470*/  IMAD.WIDE.U32 R12, R21, 0x2168c235, RZ ;  /* 0x2168c235150c7825 */ /* 0x000fe200078e00ff */
[----:B------:R-:W-:-:S03]  /*2480*/  SHF.R.U32.HI R11, RZ, 0x1e, R11 ;  /* 0x0000001eff0b7819 */ /* 0x000fc6000001160b */
[----:B------:R-:W-:Y:S01]  /*2490*/  IMAD.MOV.U32 R8, RZ, RZ, R13 ;  /* 0x000000ffff087224 */ /* 0x000fe200078e000d */
[----:B------:R-:W-:Y:S01]  /*24a0*/  IADD3 RZ, P1, PT, R12, R12, RZ ;  /* 0x0000000c0cff7210 */ /* 0x000fe20007f3e0ff */
[----:B------:R-:W-:Y:S01]  /*24b0*/  IMAD.MOV.U32 R9, RZ, RZ, RZ ;  /* 0x000000ffff097224 */ /* 0x000fe200078e00ff */
[----:B------:R-:W-:Y:S01]  /*24c0*/  LEA.HI R10, R10, R11, RZ, 0x1 ;  /* 0x0000000b0a0a7211 */ /* 0x000fe200078f08ff */
[----:B------:R-:W-:-:S04]  /*24d0*/  IMAD.HI.U32 R13, R6, -0x36f0255e, RZ ;  /* 0xc90fdaa2060d7827 */ /* 0x000fc800078e00ff */
[----:B------:R-:W-:-:S04]  /*24e0*/  IMAD.WIDE.U32 R8, R21, -0x36f0255e, R8 ;  /* 0xc90fdaa215087825 */ /* 0x000fc800078e0008 */
[C---:B------:R-:W-:Y:S02]  /*24f0*/  IMAD R15, R6.reuse, -0x36f0255e, RZ ;  /* 0xc90fdaa2060f7824 */ /* 0x040fe400078e02ff */
[----:B------:R-:W-:-:S04]  /*2500*/  IMAD.WIDE.U32 R8, P2, R6, 0x2168c235, R8 ;  /* 0x2168c23506087825 */ /* 0x000fc80007840008 */
[----:B------:R-:W-:Y:S01]  /*2510*/  IMAD.X R6, RZ, RZ, R13, P2 ;  /* 0x000000ffff067224 */ /* 0x000fe200010e060d */
[----:B------:R-:W-:Y:S02]  /*2520*/  IADD3 R9, P2, PT, R15, R9, RZ ;  /* 0x000000090f097210 */ /* 0x000fe40007f5e0ff */
[----:B------:R-:W-:Y:S02]  /*2530*/  IADD3.X RZ, P1, PT, R8, R8, RZ, P1, !PT ;  /* 0x0000000808ff7210 */ /* 0x000fe40000f3e4ff */
[C---:B------:R-:W-:Y:S01]  /*2540*/  ISETP.GT.U32.AND P3, PT, R9.reuse, RZ, PT ;  /* 0x000000ff0900720c */ /* 0x040fe20003f64070 */
[----:B------:R-:W-:Y:S01]  /*2550*/  IMAD.X R6, RZ, RZ, R6, P2 ;  /* 0x000000ffff067224 */ /* 0x000fe200010e0606 */
[----:B------:R-:W-:-:S04]  /*2560*/  IADD3.X R8, P2, PT, R9, R9, RZ, P1, !PT ;  /* 0x0000000909087210 */ /* 0x000fc80000f5e4ff */
[C---:B------:R-:W-:Y:S01]  /*2570*/  ISETP.GT.AND.EX P1, PT, R6.reuse, RZ, PT, P3 ;  /* 0x000000ff0600720c */ /* 0x040fe20003f24330 */
[----:B------:R-:W-:-:S03]  /*2580*/  IMAD.X R13, R6, 0x1, R6, P2 ;  /* 0x00000001060d7824 */ /* 0x000fc600010e0606 */
[----:B------:R-:W-:Y:S02]  /*2590*/  SEL R8, R8, R9, P1 ;  /* 0x0000000908087207 */ /* 0x000fe40000800000 */
[----:B------:R-:W-:Y:S02]  /*25a0*/  SEL R9, R13, R6, P1 ;  /* 0x000000060d097207 */ /* 0x000fe40000800000 */
[----:B------:R-:W-:Y:S02]  /*25b0*/  IADD3 R8, P2, PT, R8, 0x1, RZ ;  /* 0x0000000108087810 */ /* 0x000fe40007f5e0ff */
[----:B------:R-:W-:Y:S02]  /*25c0*/  SEL R12, RZ, 0xffffffff, !P1 ;  /* 0xffffffffff0c7807 */ /* 0x000fe40004800000 */
[----:B------:R-:W-:Y:S01]  /*25d0*/  LOP3.LUT P1, R6, R19, 0x80000000, RZ, 0xc0, !PT ;  /* 0x8000000013067812 */ /* 0x000fe2000782c0ff */
[----:B------:R-:W-:Y:S02]  /*25e0*/  IMAD.X R9, RZ, RZ, R9, P2 ;  /* 0x000000ffff097224 */ /* 0x000fe400010e0609 */
[----:B------:R-:W-:Y:S01]  /*25f0*/  IMAD.IADD R3, R12, 0x1, -R3 ;  /* 0x000000010c037824 */ /* 0x000fe200078e0a03 */
[----:B------:R-:W-:-:S02]  /*2600*/  @!P0 LOP3.LUT R6, R6, 0x80000000, RZ, 0x3c, !PT ;  /* 0x8000000006068812 */ /* 0x000fc400078e3cff */
[----:B------:R-:W-:Y:S01]  /*2610*/  SHF.R.U64 R8, R8, 0xa, R9 ;  /* 0x0000000a08087819 */ /* 0x000fe20000001209 */
[----:B------:R-:W-:-:S03]  /*2620*/  IMAD.SHL.U32 R3, R3, 0x100000, RZ ;  /* 0x0010000003037824 */ /* 0x000fc600078e00ff */
[----:B------:R-:W-:-:S03]  /*2630*/  IADD3 R8, P2, PT, R8, 0x1, RZ ;  /* 0x0000000108087810 */ /* 0x000fc60007f5e0ff */
[----:B------:R-:W-:Y:S01]  /*2640*/  @P1 IMAD.MOV R10, RZ, RZ, -R10 ;  /* 0x000000ffff0a1224 */ /* 0x000fe200078e0a0a */
[----:B------:R-:W-:-:S04]  /*2650*/  LEA.HI.X R9, R9, RZ, RZ, 0x16, P2 ;  /* 0x000000ff09097211 */ /* 0x000fc800010fb4ff */
[--C-:B------:R-:W-:Y:S02]  /*2660*/  SHF.R.U64 R8, R8, 0x1, R9.reuse ;  /* 0x0000000108087819 */ /* 0x100fe40000001209 */
[----:B------:R-:W-:Y:S02]  /*2670*/  SHF.R.U32.HI R12, RZ, 0x1, R9 ;  /* 0x00000001ff0c7819 */ /* 0x000fe40000011609 */
[----:B------:R-:W-:-:S04]  /*2680*/  IADD3 R18, P2, P3, RZ, RZ, R8 ;  /* 0x000000ffff127210 */ /* 0x000fc80007b5e008 */
[----:B------:R-:W-:-:S04]  /*2690*/  IADD3.X R3, PT, PT, R3, 0x3fe00000, R12, P2, P3 ;  /* 0x3fe0000003037810 */ /* 0x000fc800017e640c */
[----:B------:R-:W-:-:S07]  /*26a0*/  LOP3.LUT R19, R3, R6, RZ, 0xfc, !PT ;  /* 0x0000000603137212 */ /* 0x000fce00078efcff */
.L_x_29:
[----:B------:R-:W-:Y:S02]  /*26b0*/  IMAD.MOV.U32 R21, RZ, RZ, 0x0 ;  /* 0x00000000ff157424 */ /* 0x000fe400078e00ff */
[----:B------:R-:W-:Y:S02]  /*26c0*/  IMAD.MOV.U32 R3, RZ, RZ, R10 ;  /* 0x000000ffff037224 */ /* 0x000fe400078e000a */
[----:B------:R-:W-:Y:S05]  /*26d0*/  RET.REL.NODEC R20 `(_Z9fftKernelP7double2ib) ;  /* 0xffffffd814487950 */ /* 0x000fea0003c3ffff */
.L_x_36:
        /* <DEDUP_REMOVED lines=10> */
.L_x_48:


//--------------------- .text._Z14bitReverseCopyP7double2S0_ii --------------------------
	.section	.text._Z14bitReverseCopyP7double2S0_ii,"ax",@progbits
	.align	128
        .global         _Z14bitReverseCopyP7double2S0_ii
        .type           _Z14bitReverseCopyP7double2S0_ii,@function
        .size           _Z14bitReverseCopyP7double2S0_ii,(.L_x_51 - _Z14bitReverseCopyP7double2S0_ii)
        .other          _Z14bitReverseCopyP7double2S0_ii,@"STO_CUDA_ENTRY STV_DEFAULT"
_Z14bitReverseCopyP7double2S0_ii:
.text._Z14bitReverseCopyP7double2S0_ii:
        /* <DEDUP_REMOVED lines=8> */
[----:B------:R-:W0:Y:S01]  /*0080*/  LDCU UR5, c[0x0][0x394] ;  /* 0x00007280ff0577ac */ /* 0x000e220008000800 */
[----:B------:R-:W-:Y:S01]  /*0090*/  CS2R R2, SRZ ;  /* 0x0000000000027805 */ /* 0x000fe2000001ff00 */
[----:B------:R-:W1:Y:S01]  /*00a0*/  LDCU.64 UR6, c[0x0][0x358] ;  /* 0x00006b00ff0677ac */ /* 0x000e620008000a00 */
[----:B0-----:R-:W-:-:S09]  /*00b0*/  UISETP.GE.AND UP0, UPT, UR5, 0x1, UPT ;  /* 0x000000010500788c */ /* 0x001fd2000bf06270 */
[----:B-1----:R-:W-:Y:S05]  /*00c0*/  BRA.U !UP0, `(.L_x_37) ;  /* 0x0000000508d47547 */ /* 0x002fea000b800000 */
[----:B------:R-:W-:Y:S01]  /*00d0*/  UISETP.GE.U32.AND UP0, UPT, UR5, 0x4, UPT ;  /* 0x000000040500788c */ /* 0x000fe2000bf06070 */
[----:B------:R-:W-:Y:S01]  /*00e0*/  IMAD.MOV.U32 R5, RZ, RZ, RZ ;  /* 0x000000ffff057224 */ /* 0x000fe200078e00ff */
[----:B------:R-:W-:Y:S01]  /*00f0*/  ULOP3.LUT UR4, UR5, 0x3, URZ, 0xc0, !UPT ;  /* 0x0000000305047892 */ /* 0x000fe2000f8ec0ff */
[----:B------:R-:W-:-:S06]  /*0100*/  IMAD.MOV.U32 R2, RZ, RZ, R0 ;  /* 0x000000ffff027224 */ /* 0x000fcc00078e0000 */
[----:B------:R-:W-:Y:S05]  /*0110*/  BRA.U !UP0, `(.L_x_38) ;  /* 0x0000000508947547 */ /* 0x000fea000b800000 */
[----:B------:R-:W-:Y:S01]  /*0120*/  ULOP3.LUT UR5, UR5, 0x7ffffffc, URZ, 0xc0, !UPT ;  /* 0x7ffffffc05057892 */ /* 0x000fe2000f8ec0ff */
[----:B------:R-:W-:Y:S02]  /*0130*/  IMAD.MOV.U32 R5, RZ, RZ, RZ ;  /* 0x000000ffff057224 */ /* 0x000fe400078e00ff */
[----:B------:R-:W-:Y:S01]  /*0140*/  IMAD.MOV.U32 R2, RZ, RZ, R0 ;  /* 0x000000ffff027224 */ /* 0x000fe200078e0000 */
[----:B------:R-:W-:-:S04]  /*0150*/  UIADD3 UR5, UPT, UPT, -UR5, URZ, URZ ;  /* 0x000000ff05057290 */ /* 0x000fc8000fffe1ff */
[----:B------:R-:W-:-:S09]  /*0160*/  UISETP.GE.AND UP0, UPT, UR5, URZ, UPT ;  /* 0x000000ff0500728c */ /* 0x000fd2000bf06270 */
[----:B------:R-:W-:Y:S05]  /*0170*/  BRA.U UP0, `(.L_x_39) ;  /* 0x0000000500447547 */ /* 0x000fea000b800000 */
[----:B------:R-:W-:Y:S02]  /*0180*/  UIADD3 UR8, UPT, UPT, -UR5, URZ, URZ ;  /* 0x000000ff05087290 */ /* 0x000fe4000fffe1ff */
[----:B------:R-:W-:Y:S02]  /*0190*/  UPLOP3.LUT UP0, UPT, UPT, UPT, UPT, 0x80, 0x8 ;  /* 0x000000000008789c */ /* 0x000fe40003f0f070 */
[----:B------:R-:W-:-:S09]  /*01a0*/  UISETP.GT.AND UP1, UPT, UR8, 0xc, UPT ;  /* 0x0000000c0800788c */ /* 0x000fd2000bf24270 */
[----:B------:R-:W-:Y:S05]  /*01b0*/  BRA.U !UP1, `(.L_x_40) ;  /* 0x0000000109c07547 */ /* 0x000fea000b800000 */
[----:B------:R-:W-:-:S11]  /*01c0*/  UPLOP3.LUT UP0, UPT, UPT, UPT, UPT, 0x40, 0x4 ;  /* 0x000000000004789c */ /* 0x000fd60003f0e870 */
.L_x_41:
[C---:B------:R-:W-:Y:S01]  /*01d0*/  IMAD.SHL.U32 R3, R2.reuse, 0x4, RZ ;  /* 0x0000000402037824 */ /* 0x040fe200078e00ff */
[--C-:B------:R-:W-:Y:S01]  /*01e0*/  SHF.R.S32.HI R8, RZ, 0x4, R2.reuse ;  /* 0x00000004ff087819 */ /* 0x100fe20000011402 */
[----:B------:R-:W-:Y:S01]  /*01f0*/  UIADD3 UR5, UPT, UPT, UR5, 0x10, URZ ;  /* 0x0000001005057890 */ /* 0x000fe2000fffe0ff */
[----:B------:R-:W-:Y:S02]  /*0200*/  LOP3.LUT R7, R2, 0x2, RZ, 0xc0, !PT ;  /* 0x0000000202077812 */ /* 0x000fe400078ec0ff */
[----:B------:R-:W-:Y:S01]  /*0210*/  LOP3.LUT R4, R3, 0x4, RZ, 0xc0, !PT ;  /* 0x0000000403047812 */ /* 0x000fe200078ec0ff */
[----:B------:R-:W-:Y:S01]  /*0220*/  UISETP.GE.AND UP1, UPT, UR5, -0xc, UPT ;  /* 0xfffffff40500788c */ /* 0x000fe2000bf26270 */
[----:B------:R-:W-:-:S03]  /*0230*/  SHF.R.U32.HI R3, RZ, 0x2, R2 ;  /* 0x00000002ff037819 */ /* 0x000fc60000011602 */
[----:B------:R-:W-:Y:S01]  /*0240*/  IMAD R4, R5, 0x8, R4 ;  /* 0x0000000805047824 */ /* 0x000fe200078e0204 */
[----:B------:R-:W-:Y:S02]  /*0250*/  SHF.R.U32.HI R5, RZ, 0x3, R2 ;  /* 0x00000003ff057819 */ /* 0x000fe40000011602 */
[----:B------:R-:W-:Y:S02]  /*0260*/  LOP3.LUT R3, R3, 0x1, RZ, 0xc0, !PT ;  /* 0x0000000103037812 */ /* 0x000fe400078ec0ff */
[----:B------:R-:W-:Y:S01]  /*0270*/  LOP3.LUT R6, R5, 0x1, RZ, 0xc0, !PT ;  /* 0x0000000105067812 */ /* 0x000fe200078ec0ff */
[----:B------:R-:W-:Y:S01]  /*0280*/  IMAD.SHL.U32 R5, R8, 0x4, RZ ;  /* 0x0000000408057824 */ /* 0x000fe200078e00ff */
[----:B------:R-:W-:-:S04]  /*0290*/  IADD3 R3, PT, PT, R3, R7, R4 ;  /* 0x0000000703037210 */ /* 0x000fc80007ffe004 */
[----:B------:R-:W-:Y:S01]  /*02a0*/  LOP3.LUT R4, R5, 0x4, RZ, 0xc0, !PT ;  /* 0x0000000405047812 */ /* 0x000fe200078ec0ff */
[----:B------:R-:W-:Y:S01]  /*02b0*/  IMAD R3, R3, 0x2, R6 ;  /* 0x0000000203037824 */ /* 0x000fe200078e0206 */
[----:B------:R-:W-:Y:S02]  /*02c0*/  SHF.R.U32.HI R5, RZ, 0x2, R8 ;  /* 0x00000002ff057819 */ /* 0x000fe40000011608 */
[----:B------:R-:W-:Y:S01]  /*02d0*/  SHF.R.S32.HI R6, RZ, 0x8, R2 ;  /* 0x00000008ff067819 */ /* 0x000fe20000011402 */
[----:B------:R-:W-:Y:S01]  /*02e0*/  IMAD R3, R3, 0x8, R4 ;  /* 0x0000000803037824 */ /* 0x000fe200078e0204 */
[----:B------:R-:W-:Y:S02]  /*02f0*/  LOP3.LUT R4, R8, 0x2, RZ, 0xc0, !PT ;  /* 0x0000000208047812 */ /* 0x000fe400078ec0ff */
[----:B------:R-:W-:Y:S01]  /*0300*/  SHF.R.U32.HI R8, RZ, 0x3, R8 ;  /* 0x00000003ff087819 */ /* 0x000fe20000011608 */
[----:B------:R-:W-:Y:S01]  /*0310*/  IMAD.SHL.U32 R7, R6, 0x4, RZ ;  /* 0x0000000406077824 */ /* 0x000fe200078e00ff */
[----:B------:R-:W-:-:S02]  /*0320*/  LOP3.LUT R5, R5, 0x1, RZ, 0xc0, !PT ;  /* 0x0000000105057812 */ /* 0x000fc400078ec0ff */
[----:B------:R-:W-:Y:S02]  /*0330*/  LOP3.LUT R8, R8, 0x1, RZ, 0xc0, !PT ;  /* 0x0000000108087812 */ /* 0x000fe400078ec0ff */
[----:B------:R-:W-:Y:S02]  /*0340*/  IADD3 R3, PT, PT, R5, R4, R3 ;  /* 0x0000000405037210 */ /* 0x000fe40007ffe003 */
[----:B------:R-:W-:Y:S02]  /*0350*/  LOP3.LUT R4, R7, 0x4, RZ, 0xc0, !PT ;  /* 0x0000000407047812 */ /* 0x000fe400078ec0ff */
[----:B------:R-:W-:Y:S01]  /*0360*/  SHF.R.U32.HI R5, RZ, 0x2, R6 ;  /* 0x00000002ff057819 */ /* 0x000fe20000011606 */
[----:B------:R-:W-:Y:S01]  /*0370*/  IMAD R3, R3, 0x2, R8 ;  /* 0x0000000203037824 */ /* 0x000fe200078e0208 */
[----:B------:R-:W-:Y:S02]  /*0380*/  SHF.R.S32.HI R7, RZ, 0xc, R2 ;  /* 0x0000000cff077819 */ /* 0x000fe40000011402 */
[----:B------:R-:W-:Y:S01]  /*0390*/  LOP3.LUT R5, R5, 0x1, RZ, 0xc0, !PT ;  /* 0x0000000105057812 */ /* 0x000fe200078ec0ff */
[----:B------:R-:W-:Y:S01]  /*03a0*/  IMAD R3, R3, 0x8, R4 ;  /* 0x0000000803037824 */ /* 0x000fe200078e0204 */
[----:B------:R-:W-:Y:S01]  /*03b0*/  LOP3.LUT R4, R6, 0x2, RZ, 0xc0, !PT ;  /* 0x0000000206047812 */ /* 0x000fe200078ec0ff */
[----:B------:R-:W-:Y:S01]  /*03c0*/  IMAD.SHL.U32 R8, R7, 0x4, RZ ;  /* 0x0000000407087824 */ /* 0x000fe200078e00ff */
[----:B------:R-:W-:-:S02]  /*03d0*/  SHF.R.U32.HI R6, RZ, 0x3, R6 ;  /* 0x00000003ff067819 */ /* 0x000fc40000011606 */
[----:B------:R-:W-:Y:S02]  /*03e0*/  IADD3 R3, PT, PT, R5, R4, R3 ;  /* 0x0000000405037210 */ /* 0x000fe40007ffe003 */
[----:B------:R-:W-:Y:S02]  /*03f0*/  LOP3.LUT R6, R6, 0x1, RZ, 0xc0, !PT ;  /* 0x0000000106067812 */ /* 0x000fe400078ec0ff */
[----:B------:R-:W-:Y:S02]  /*0400*/  LOP3.LUT R8, R8, 0x4, RZ, 0xc0, !PT ;  /* 0x0000000408087812 */ /* 0x000fe400078ec0ff */
[--C-:B------:R-:W-:Y:S01]  /*0410*/  SHF.R.U32.HI R4, RZ, 0x2, R7.reuse ;  /* 0x00000002ff047819 */ /* 0x100fe20000011607 */
[----:B------:R-:W-:Y:S01]  /*0420*/  IMAD R3, R3, 0x2, R6 ;  /* 0x0000000203037824 */ /* 0x000fe200078e0206 */
[----:B------:R-:W-:Y:S02]  /*0430*/  LOP3.LUT R6, R7, 0x2, RZ, 0xc0, !PT ;  /* 0x0000000207067812 */ /* 0x000fe400078ec0ff */
[----:B------:R-:W-:Y:S01]  /*0440*/  SHF.R.U32.HI R7, RZ, 0x3, R7 ;  /* 0x00000003ff077819 */ /* 0x000fe20000011607 */
[----:B------:R-:W-:Y:S01]  /*0450*/  IMAD R3, R3, 0x8, R8 ;  /* 0x0000000803037824 */ /* 0x000fe200078e0208 */
[----:B------:R-:W-:-:S02]  /*0460*/  LOP3.LUT R4, R4, 0x1, RZ, 0xc0, !PT ;  /* 0x0000000104047812 */ /* 0x000fc400078ec0ff */
[----:B------:R-:W-:Y:S02]  /*0470*/  LOP3.LUT R8, R7, 0x1, RZ, 0xc0, !PT ;  /* 0x0000000107087812 */ /* 0x000fe400078ec0ff */
[----:B------:R-:W-:Y:S02]  /*0480*/  IADD3 R3, PT, PT, R4, R6, R3 ;  /* 0x0000000604037210 */ /* 0x000fe40007ffe003 */
[----:B------:R-:W-:-:S03]  /*0490*/  SHF.R.S32.HI R2, RZ, 0x10, R2 ;  /* 0x00000010ff027819 */ /* 0x000fc60000011402 */
[----:B------:R-:W-:Y:S01]  /*04a0*/  IMAD R5, R3, 0x2, R8 ;  /* 0x0000000203057824 */ /* 0x000fe200078e0208 */
[----:B------:R-:W-:Y:S06]  /*04b0*/  BRA.U !UP1, `(.L_x_41) ;  /* 0xfffffffd09447547 */ /* 0x000fec000b83ffff */
.L_x_40:
[----:B------:R-:W-:-:S04]  /*04c0*/  UIADD3 UR8, UPT, UPT, -UR5, URZ, URZ ;  /* 0x000000ff05087290 */ /* 0x000fc8000fffe1ff */
[----:B------:R-:W-:-:S09]  /*04d0*/  UISETP.GT.AND UP1, UPT, UR8, 0x4, UPT ;  /* 0x000000040800788c */ /* 0x000fd2000bf24270 */
[----:B------:R-:W-:Y:S05]  /*04e0*/  BRA.U !UP1, `(.L_x_42) ;  /* 0x0000000109607547 */ /* 0x000fea000b800000 */
[C---:B------:R-:W-:Y:S01]  /*04f0*/  IMAD.SHL.U32 R3, R2.reuse, 0x4, RZ ;  /* 0x0000000402037824 */ /* 0x040fe200078e00ff */
[--C-:B------:R-:W-:Y:S01]  /*0500*/  SHF.R.S32.HI R8, RZ, 0x4, R2.reuse ;  /* 0x00000004ff087819 */ /* 0x100fe20000011402 */
[----:B------:R-:W-:Y:S01]  /*0510*/  UIADD3 UR5, UPT, UPT, UR5, 0x8, URZ ;  /* 0x0000000805057890 */ /* 0x000fe2000fffe0ff */
[----:B------:R-:W-:Y:S01]  /*0520*/  LOP3.LUT R7, R2, 0x2, RZ, 0xc0, !PT ;  /* 0x0000000202077812 */ /* 0x000fe200078ec0ff */
[----:B------:R-:W-:Y:S01]  /*0530*/  UPLOP3.LUT UP0, UPT, UPT, UPT, UPT, 0x40, 0x4 ;  /* 0x000000000004789c */ /* 0x000fe20003f0e870 */
[----:B------:R-:W-:Y:S02]  /*0540*/  LOP3.LUT R4, R3, 0x4, RZ, 0xc0, !PT ;  /* 0x0000000403047812 */ /* 0x000fe400078ec0ff */
[----:B------:R-:W-:-:S03]  /*0550*/  SHF.R.U32.HI R3, RZ, 0x2, R2 ;  /* 0x00000002ff037819 */ /* 0x000fc60000011602 */
[----:B------:R-:W-:Y:S01]  /*0560*/  IMAD R4, R5, 0x8, R4 ;  /* 0x0000000805047824 */ /* 0x000fe200078e0204 */
[----:B------:R-:W-:Y:S02]  /*0570*/  SHF.R.U32.HI R5, RZ, 0x3, R2 ;  /* 0x00000003ff057819 */ /* 0x000fe40000011602 */
[----:B------:R-:W-:Y:S02]  /*0580*/  LOP3.LUT R3, R3, 0x1, RZ, 0xc0, !PT ;  /* 0x0000000103037812 */ /* 0x000fe400078ec0ff */
[----:B------:R-:W-:Y:S01]  /*0590*/  LOP3.LUT R6, R5, 0x1, RZ, 0xc0, !PT ;  /* 0x0000000105067812 */ /* 0x000fe200078ec0ff */
[----:B------:R-:W-:Y:S01]  /*05a0*/  IMAD.SHL.U32 R5, R8, 0x4, RZ ;  /* 0x0000000408057824 */ /* 0x000fe200078e00ff */
[----:B------:R-:W-:Y:S02]  /*05b0*/  IADD3 R3, PT, PT, R3, R7, R4 ;  /* 0x0000000703037210 */ /* 0x000fe40007ffe004 */
[----:B------:R-:W-:Y:S02]  /*05c0*/  SHF.R.S32.HI R2, RZ, 0x8, R2 ;  /* 0x00000008ff027819 */ /* 0x000fe40000011402 */
[----:B------:R-:W-:Y:S01]  /*05d0*/  LOP3.LUT R4, R5, 0x4, RZ, 0xc0, !PT ;  /* 0x0000000405047812 */ /* 0x000fe200078ec0ff */
[----:B------:R-:W-:Y:S01]  /*05e0*/  IMAD R3, R3, 0x2, R6 ;  /* 0x0000000203037824 */ /* 0x000fe200078e0206 */
[----:B------:R-:W-:-:S02]  /*05f0*/  SHF.R.U32.HI R5, RZ, 0x2, R8 ;  /* 0x00000002ff057819 */ /* 0x000fc40000011608 */
[----:B------:R-:W-:Y:S01]  /*0600*/  LOP3.LUT R6, R8, 0x2, RZ, 0xc0, !PT ;  /* 0x0000000208067812 */ /* 0x000fe200078ec0ff */
[----:B------:R-:W-:Y:S01]  /*0610*/  IMAD R3, R3, 0x8, R4 ;  /* 0x0000000803037824 */ /* 0x000fe200078e0204 */
[----:B------:R-:W-:Y:S02]  /*0620*/  SHF.R.U32.HI R8, RZ, 0x3, R8 ;  /* 0x00000003ff087819 */ /* 0x000fe40000011608 */
[----:B------:R-:W-:Y:S02]  /*0630*/  LOP3.LUT R5, R5, 0x1, RZ, 0xc0, !PT ;  /* 0x0000000105057812 */ /* 0x000fe400078ec0ff */
[----:B------:R-:W-:Y:S02]  /*0640*/  LOP3.LUT R8, R8, 0x1, RZ, 0xc0, !PT ;  /* 0x0000000108087812 */ /* 0x000fe400078ec0ff */
[----:B------:R-:W-:-:S05]  /*0650*/  IADD3 R5, PT, PT, R5, R6, R3 ;  /* 0x0000000605057210 */ /* 0x000fca0007ffe003 */
[----:B------:R-:W-:-:S07]  /*0660*/  IMAD R5, R5, 0x2, R8 ;  /* 0x0000000205057824 */ /* 0x000fce00078e0208 */
.L_x_42:
[----:B------:R-:W-:-:S09]  /*0670*/  UISETP.NE.OR UP0, UPT, UR5, URZ, UP0 ;  /* 0x000000ff0500728c */ /* 0x000fd20008705670 */
[----:B------:R-:W-:Y:S05]  /*0680*/  BRA.U !UP0, `(.L_x_38) ;  /* 0x0000000108387547 */ /* 0x000fea000b800000 */
.L_x_39:
[----:B------:R-:W-:Y:S01]  /*0690*/  IMAD.SHL.U32 R3, R2, 0x4, RZ ;  /* 0x0000000402037824 */ /* 0x000fe200078e00ff */
[----:B------:R-:W-:Y:S01]  /*06a0*/  UIADD3 UR5, UPT, UPT, UR5, 0x4, URZ ;  /* 0x0000000405057890 */ /* 0x000fe2000fffe0ff */
[----:B------:R-:W-:-:S03]  /*06b0*/  SHF.R.U32.HI R6, RZ, 0x3, R2 ;  /* 0x00000003ff067819 */ /* 0x000fc60000011602 */
[----:B------:R-:W-:Y:S01]  /*06c0*/  LOP3.LUT R4, R3, 0x4, RZ, 0xc0, !PT ;  /* 0x0000000403047812 */ /* 0x000fe200078ec0ff */
[----:B------:R-:W-:Y:S01]  /*06d0*/  UISETP.NE.AND UP0, UPT, UR5, URZ, UPT ;  /* 0x000000ff0500728c */ /* 0x000fe2000bf05270 */
[----:B------:R-:W-:Y:S02]  /*06e0*/  SHF.R.U32.HI R3, RZ, 0x2, R2 ;  /* 0x00000002ff037819 */ /* 0x000fe40000011602 */
[----:B------:R-:W-:Y:S01]  /*06f0*/  LOP3.LUT R6, R6, 0x1, RZ, 0xc0, !PT ;  /* 0x0000000106067812 */ /* 0x000fe200078ec0ff */
[----:B------:R-:W-:Y:S01]  /*0700*/  IMAD R4, R5, 0x8, R4 ;  /* 0x0000000805047824 */ /* 0x000fe200078e0204 */
[----:B------:R-:W-:Y:S02]  /*0710*/  LOP3.LUT R5, R2, 0x2, RZ, 0xc0, !PT ;  /* 0x0000000202057812 */ /* 0x000fe400078ec0ff */
[----:B------:R-:W-:Y:S02]  /*0720*/  LOP3.LUT R3, R3, 0x1, RZ, 0xc0, !PT ;  /* 0x0000000103037812 */ /* 0x000fe400078ec0ff */
[----:B------:R-:W-:-:S02]  /*0730*/  SHF.R.S32.HI R2, RZ, 0x4, R2 ;  /* 0x00000004ff027819 */ /* 0x000fc40000011402 */
[----:B------:R-:W-:-:S05]  /*0740*/  IADD3 R5, PT, PT, R3, R5, R4 ;  /* 0x0000000503057210 */ /* 0x000fca0007ffe004 */
[----:B------:R-:W-:Y:S01]  /*0750*/  IMAD R5, R5, 0x2, R6 ;  /* 0x0000000205057824 */ /* 0x000fe200078e0206 */
[----:B------:R-:W-:Y:S06]  /*0760*/  BRA.U UP0, `(.L_x_39) ;  /* 0xfffffffd00c87547 */ /* 0x000fec000b83ffff */
.L_x_38:
[----:B------:R-:W-:-:S09]  /*0770*/  UISETP.NE.AND UP0, UPT, UR4, URZ, UPT ;  /* 0x000000ff0400728c */ /* 0x000fd2000bf05270 */
[----:B------:R-:W-:Y:S05]  /*0780*/  BRA.U !UP0, `(.L_x_43) ;  /* 0x00000001081c7547 */ /* 0x000fea000b800000 */
[----:B------:R-:W-:-:S12]  /*0790*/  UIADD3 UR4, UPT, UPT, -UR4, URZ, URZ ;  /* 0x000000ff04047290 */ /* 0x000fd8000fffe1ff */
.L_x_44:
[----:B------:R-:W-:Y:S01]  /*07a0*/  UIADD3 UR4, UPT, UPT, UR4, 0x1, URZ ;  /* 0x0000000104047890 */ /* 0x000fe2000fffe0ff */
[----:B------:R-:W-:Y:S02]  /*07b0*/  LOP3.LUT R4, R2, 0x1, RZ, 0xc0, !PT ;  /* 0x0000000102047812 */ /* 0x000fe400078ec0ff */
[----:B------:R-:W-:Y:S01]  /*07c0*/  SHF.R.S32.HI R2, RZ, 0x1, R2 ;  /* 0x00000001ff027819 */ /* 0x000fe20000011402 */
[----:B------:R-:W-:Y:S02]  /*07d0*/  UISETP.NE.AND UP0, UPT, UR4, URZ, UPT ;  /* 0x000000ff0400728c */ /* 0x000fe4000bf05270 */
[----:B------:R-:W-:-:S07]  /*07e0*/  IMAD R5, R5, 0x2, R4 ;  /* 0x0000000205057824 */ /* 0x000fce00078e0204 */
[----:B------:R-:W-:Y:S05]  /*07f0*/  BRA.U UP0, `(.L_x_44) ;  /* 0xfffffffd00e87547 */ /* 0x000fea000b83ffff */
.L_x_43:
[--C-:B------:R-:W-:Y:S01]  /*0800*/  SHF.R.S32.HI R3, RZ, 0x1f, R5.reuse ;  /* 0x0000001fff037819 */ /* 0x100fe20000011405 */
[----:B------:R-:W-:-:S07]  /*0810*/  IMAD.MOV.U32 R2, RZ, RZ, R5 ;  /* 0x000000ffff027224 */ /* 0x000fce00078e0005 */
.L_x_37:
[----:B------:R-:W0:Y:S01]  /*0820*/  LDC.64 R4, c[0x0][0x380] ;  /* 0x0000e000ff047b82 */ /* 0x000e220000000a00 */
[----:B------:R-:W1:Y:S01]  /*0830*/  LDCU.64 UR4, c[0x0][0x388] ;  /* 0x00007100ff0477ac */ /* 0x000e620008000a00 */
[----:B0-----:R-:W-:-:S06]  /*0840*/  IMAD.WIDE R4, R0, 0x10, R4 ;  /* 0x0000001000047825 */ /* 0x001fcc00078e0204 */
[----:B------:R-:W2:Y:S01]  /*0850*/  LDG.E.128 R4, desc[UR6][R4.64] ;  /* 0x0000000604047981 */ /* 0x000ea2000c1e1d00 */
[----:B-1----:R-:W-:-:S04]  /*0860*/  LEA R8, P0, R2, UR4, 0x4 ;  /* 0x0000000402087c11 */ /* 0x002fc8000f8020ff */
[----:B------:R-:W-:-:S05]  /*0870*/  LEA.HI.X R9, R2, UR5, R3, 0x4, P0 ;  /* 0x0000000502097c11 */ /* 0x000fca00080f2403 */
[----:B--2---:R-:W-:Y:S01]  /*0880*/  STG.E.128 desc[UR6][R8.64], R4 ;  /* 0x0000000408007986 */ /* 0x004fe2000c101d06 */
[----:B------:R-:W-:Y:S05]  /*0890*/  EXIT ;  /* 0x000000000000794d */ /* 0x000fea0003800000 */
.L_x_45:
        /* <DEDUP_REMOVED lines=14> */
.L_x_51:


//--------------------- .nv.global.init           --------------------------
	.section	.nv.global.init,"aw",@progbits
	.align	16
.nv.global.init:
	.type		__cudart_sin_cos_coeffs,@object
	.size		__cudart_sin_cos_coeffs,(__cudart_i2opi_d - __cudart_sin_cos_coeffs)
__cudart_sin_cos_coeffs:
        /*0000*/ 	.byte	0x46, 0xd2, 0xb0, 0x2c, 0xf1, 0xe5, 0x5a, 0xbe, 0x92, 0xe3, 0xac, 0x69, 0xe3, 0x1d, 0xc7, 0x3e
        /*0010*/ 	.byte	0xa1, 0x62, 0xdb, 0x19, 0xa0, 0x01, 0x2a, 0xbf, 0x18, 0x08, 0x11, 0x11, 0x11, 0x11, 0x81, 0x3f
        /*0020*/ 	.byte	0x54, 0x55, 0x55, 0x55, 0x55, 0x55, 0xc5, 0xbf, 0x00, 0x00, 0x00, 0x00, 0x00, 0x00, 0x00, 0x00
        /*0030*/ 	.byte	0x00, 0x00, 0x00, 0x00, 0x00, 0x00, 0x00, 0x00, 0x64, 0x81, 0xfd, 0x20, 0x83, 0xff, 0xa8, 0xbd
        /*0040*/ 	.byte	0x28, 0x85, 0xef, 0xc1, 0xa7, 0xee, 0x21, 0x3e, 0xd9, 0xe6, 0x06, 0x8e, 0x4f, 0x7e, 0x92, 0xbe
        /*0050*/ 	.byte	0xe9, 0xbc, 0xdd, 0x19, 0xa0, 0x01, 0xfa, 0x3e, 0x47, 0x5d, 0xc1, 0x16, 0x6c, 0xc1, 0x56, 0xbf
        /*0060*/ 	.byte	0x51, 0x55, 0x55, 0x55, 0x55, 0x55, 0xa5, 0x3f, 0x00, 0x00, 0x00, 0x00, 0x00, 0x00, 0xe0, 0xbf
        /*0070*/ 	.byte	0x00, 0x00, 0x00, 0x00, 0x00, 0x00, 0xf0, 0x3f, 0x00, 0x00, 0x00, 0x00, 0x00, 0x00, 0x00, 0x00
	.type		__cudart_i2opi_d,@object
	.size		__cudart_i2opi_d,(.L_0 - __cudart_i2opi_d)
__cudart_i2opi_d:
        /* <DEDUP_REMOVED lines=9> */
.L_0:


//--------------------- .nv.shared._Z9normalizeP7double2i --------------------------
	.section	.nv.shared._Z9normalizeP7double2i,"aw",@nobits
	.sectionflags	@""
	.align	16
	.zero		1024


//--------------------- .nv.shared.reserved.0     --------------------------
	.section	.nv.shared.reserved.0,"aw",@nobits
	.weak		__nv_reservedSMEM_offset_0_alias
	.size		__nv_reservedSMEM_offset_0_alias, 0, 64
	.other		__nv_reservedSMEM_offset_0_alias,@"STO_CUDA_RESERVED_SHARED STV_DEFAULT"
__nv_reservedSMEM_offset_0_alias:
	.zero		0
	.zero		64


//--------------------- .nv.shared._Z9fftKernelP7double2ib --------------------------
	.section	.nv.shared._Z9fftKernelP7double2ib,"aw",@nobits
	.sectionflags	@""
	.align	16
	.zero		1024


//--------------------- .nv.shared._Z14bitReverseCopyP7double2S0_ii --------------------------
	.section	.nv.shared._Z14bitReverseCopyP7double2S0_ii,"aw",@nobits
	.sectionflags	@""
	.align	16
	.zero		1024


//--------------------- .nv.constant0._Z9normalizeP7double2i --------------------------
	.section	.nv.constant0._Z9normalizeP7double2i,"a",@progbits
	.sectionflags	@""
	.align	4
.nv.constant0._Z9normalizeP7double2i:
	.zero		908


//--------------------- .nv.constant0._Z9fftKernelP7double2ib --------------------------
	.section	.nv.constant0._Z9fftKernelP7double2ib,"a",@progbits
	.sectionflags	@""
	.align	4
.nv.constant0._Z9fftKernelP7double2ib:
	.zero		909


//--------------------- .nv.constant0._Z14bitReverseCopyP7double2S0_ii --------------------------
	.section	.nv.constant0._Z14bitReverseCopyP7double2S0_ii,"a",@progbits
	.sectionflags	@""
	.align	4
.nv.constant0._Z14bitReverseCopyP7double2S0_ii:
	.zero		920


//--------------------- SYMBOLS --------------------------

	.type		.nv.reservedSmem.offset0,@object
	.size		.nv.reservedSmem.offset0,0x4
	.type		.nv.reservedSmem.cap,@object
	.size		.nv.reservedSmem.cap,0x4
